// auto-generated by cutlass_sweep.gemm — config: {"arch": "sm_90", "cluster_m": 1, "cluster_n": 1, "dtype": "e4m3", "dtype_b": "e5m2", "layout": "nt", "stages": 0, "tile_k": 32, "tile_m": 256, "tile_n": 128}
#include "cutlass/cutlass.h"
#include "cutlass/gemm/collective/collective_builder.hpp"
#include "cutlass/gemm/device/gemm_universal_adapter.h"
#include "cutlass/gemm/kernel/gemm_universal.hpp"
#include "cutlass/epilogue/collective/collective_builder.hpp"

using ElemA = cutlass::float_e4m3_t;
using ElemB = cutlass::float_e5m2_t;
using ElemCD = cutlass::float_e4m3_t;
using Acc  = float;
using TileShape    = cute::Shape<cute::_256, cute::_128, cute::_32>;
using ClusterShape = cute::Shape<cute::_1, cute::_1, cute::_1>;

using CollectiveEpilogue = typename cutlass::epilogue::collective::CollectiveBuilder<
    cutlass::arch::Sm90, cutlass::arch::OpClassTensorOp,
    TileShape, ClusterShape,
    cutlass::epilogue::collective::EpilogueTileAuto,
    Acc, Acc,
    ElemCD, cutlass::layout::RowMajor, 128 / cutlass::sizeof_bits<ElemCD>::value,
    ElemCD, cutlass::layout::RowMajor, 128 / cutlass::sizeof_bits<ElemCD>::value,
    cutlass::epilogue::collective::EpilogueScheduleAuto
  >::CollectiveOp;

using CollectiveMainloop = typename cutlass::gemm::collective::CollectiveBuilder<
    cutlass::arch::Sm90, cutlass::arch::OpClassTensorOp,
    ElemA, cutlass::layout::RowMajor, 128 / cutlass::sizeof_bits<ElemA>::value,
    ElemB, cutlass::layout::ColumnMajor, 128 / cutlass::sizeof_bits<ElemB>::value,
    Acc,
    TileShape, ClusterShape,
    cutlass::gemm::collective::StageCountAutoCarveout<static_cast<int>(sizeof(typename CollectiveEpilogue::SharedStorage))>,
    cutlass::gemm::collective::KernelScheduleAuto
  >::CollectiveOp;

using GemmKernel = cutlass::gemm::kernel::GemmUniversal<
    cute::Shape<int,int,int,int>,
    CollectiveMainloop,
    CollectiveEpilogue
>;
using Gemm = cutlass::gemm::device::GemmUniversalAdapter<GemmKernel>;

// Force the device kernel symbol into the cubin without needing a host main.
auto* _anchor = &cutlass::device_kernel<GemmKernel>;


// ===== COMPILED SASS (sm_90a) =====

	.target	sm_90a

	.elftype	@"ET_EXEC"


//--------------------- .note.nv.tkinfo           --------------------------
	.section	.note.nv.tkinfo,"",@"SHT_NOTE"
	.sectionflags	@"SHF_NOTE_NV_TKINFO"
	.tkinfo
        /*0018*/ 	.word	0x00000002
        /*0030*/ 	.string	""
        /*0030*/ 	.string	"ptxas"
        /*0030*/ 	.string	"Cuda compilation tools, release 13.0, V13.0.88"
        /*0030*/ 	.string	"Build cuda_13.0.r13.0/compiler.36424714_0"
        /*0030*/ 	.string	"-arch sm_90a -m 64 "



//--------------------- .note.nv.cuinfo           --------------------------
	.section	.note.nv.cuinfo,"",@"SHT_NOTE"
	.sectionflags	@"SHF_NOTE_NV_CUINFO"
        /*0018*/ 	.short	0x0002
        /*001a*/ 	.short	0x005a
        /*001c*/ 	.short	0x0082
	.zero		2


//--------------------- .nv.info                  --------------------------
	.section	.nv.info,"",@"SHT_CUDA_INFO"
	.align	4


	//----- nvinfo : EIATTR_REGCOUNT
	.align		4
        /*0000*/ 	.byte	0x04, 0x2f
        /*0002*/ 	.short	(.L_12 - .L_11)
	.align		4
.L_11:
        /*0004*/ 	.word	index@(_ZN7cutlass13device_kernelINS_4gemm6kernel13GemmUniversalIN4cute5tupleIJiiiiEEENS1_10collective13CollectiveMmaINS1_37MainloopSm90TmaGmmaWarpSpecializedFP8ILi18ENS5_IJNS4_1CILi1EEESB_SB_EEENS1_35KernelTmaWarpSpecializedCooperativeEEENS5_IJNSA_ILi256EEENSA_ILi128EEENSA_ILi32EEEEEENS_12float_e4m3_tENS5_IJlSB_lEEENS_12float_e5m2_tESK_NS4_8TiledMMAINS4_8MMA_AtomIJNS4_4SM904GMMA31MMA_64x128x32_F32E4M3E5M2_SS_TNILNSP_7ScaleInE1ELSR_1EEEEEENS4_6LayoutINS5_IJNSA_ILi2EEESB_SB_EEENS5_IJSB_NSA_ILi0EEESX_EEEEENS5_IJNS4_10UnderscoreES10_S10_EEEEENS4_13SM90_TMA_LOADENS4_14ComposedLayoutINS4_7SwizzleILi1ELi4ELi3EEENS4_18smem_ptr_flag_bitsILi8EEENSU_INS5_IJNSA_ILi8EEESH_EEENS5_IJSH_SB_EEEEEEEvNS4_8identityES13_S1D_vS1E_EENS_8epilogue10collective6detail29Sm90TmaWarpSpecializedAdapterINS1H_15DefaultEpilogueISJ_SK_SK_NS1G_6thread17LinearCombinationISJ_Li1EffLNS1L_9ScaleType4KindE0ELNS_15FloatRoundStyleE2ESJ_EENS1_15EpilogueDefaultEEEEEvvEEEEvNT_6ParamsE)
        /*0008*/ 	.word	0x000000a8


	//----- nvinfo : EIATTR_FRAME_SIZE
	.align		4
.L_12:
        /*000c*/ 	.byte	0x04, 0x11
        /*000e*/ 	.short	(.L_14 - .L_13)
	.align		4
.L_13:
        /*0010*/ 	.word	index@(_ZN7cutlass13device_kernelINS_4gemm6kernel13GemmUniversalIN4cute5tupleIJiiiiEEENS1_10collective13CollectiveMmaINS1_37MainloopSm90TmaGmmaWarpSpecializedFP8ILi18ENS5_IJNS4_1CILi1EEESB_SB_EEENS1_35KernelTmaWarpSpecializedCooperativeEEENS5_IJNSA_ILi256EEENSA_ILi128EEENSA_ILi32EEEEEENS_12float_e4m3_tENS5_IJlSB_lEEENS_12float_e5m2_tESK_NS4_8TiledMMAINS4_8MMA_AtomIJNS4_4SM904GMMA31MMA_64x128x32_F32E4M3E5M2_SS_TNILNSP_7ScaleInE1ELSR_1EEEEEENS4_6LayoutINS5_IJNSA_ILi2EEESB_SB_EEENS5_IJSB_NSA_ILi0EEESX_EEEEENS5_IJNS4_10UnderscoreES10_S10_EEEEENS4_13SM90_TMA_LOADENS4_14ComposedLayoutINS4_7SwizzleILi1ELi4ELi3EEENS4_18smem_ptr_flag_bitsILi8EEENSU_INS5_IJNSA_ILi8EEESH_EEENS5_IJSH_SB_EEEEEEEvNS4_8identityES13_S1D_vS1E_EENS_8epilogue10collective6detail29Sm90TmaWarpSpecializedAdapterINS1H_15DefaultEpilogueISJ_SK_SK_NS1G_6thread17LinearCombinationISJ_Li1EffLNS1L_9ScaleType4KindE0ELNS_15FloatRoundStyleE2ESJ_EENS1_15EpilogueDefaultEEEEEvvEEEEvNT_6ParamsE)
        /*0014*/ 	.word	0x00000100


	//----- nvinfo : EIATTR_MIN_STACK_SIZE
	.align		4
.L_14:
        /*0018*/ 	.byte	0x04, 0x12
        /*001a*/ 	.short	(.L_16 - .L_15)
	.align		4
.L_15:
        /*001c*/ 	.word	index@(_ZN7cutlass13device_kernelINS_4gemm6kernel13GemmUniversalIN4cute5tupleIJiiiiEEENS1_10collective13CollectiveMmaINS1_37MainloopSm90TmaGmmaWarpSpecializedFP8ILi18ENS5_IJNS4_1CILi1EEESB_SB_EEENS1_35KernelTmaWarpSpecializedCooperativeEEENS5_IJNSA_ILi256EEENSA_ILi128EEENSA_ILi32EEEEEENS_12float_e4m3_tENS5_IJlSB_lEEENS_12float_e5m2_tESK_NS4_8TiledMMAINS4_8MMA_AtomIJNS4_4SM904GMMA31MMA_64x128x32_F32E4M3E5M2_SS_TNILNSP_7ScaleInE1ELSR_1EEEEEENS4_6LayoutINS5_IJNSA_ILi2EEESB_SB_EEENS5_IJSB_NSA_ILi0EEESX_EEEEENS5_IJNS4_10UnderscoreES10_S10_EEEEENS4_13SM90_TMA_LOADENS4_14ComposedLayoutINS4_7SwizzleILi1ELi4ELi3EEENS4_18smem_ptr_flag_bitsILi8EEENSU_INS5_IJNSA_ILi8EEESH_EEENS5_IJSH_SB_EEEEEEEvNS4_8identityES13_S1D_vS1E_EENS_8epilogue10collective6detail29Sm90TmaWarpSpecializedAdapterINS1H_15DefaultEpilogueISJ_SK_SK_NS1G_6thread17LinearCombinationISJ_Li1EffLNS1L_9ScaleType4KindE0ELNS_15FloatRoundStyleE2ESJ_EENS1_15EpilogueDefaultEEEEEvvEEEEvNT_6ParamsE)
        /*0020*/ 	.word	0x00000100
.L_16:


//--------------------- .nv.compat                --------------------------
	.section	.nv.compat,"",@"SHT_CUDA_COMPAT_INFO"
	.align	4
        /*0000*/ 	.byte	0x02, 0x09, 0x01, 0x00, 0x02, 0x02, 0x04, 0x00, 0x02, 0x05, 0x05, 0x00, 0x03, 0x07, 0x01, 0x01
        /*0010*/ 	.byte	0x02, 0x03, 0x01, 0x00, 0x02, 0x06, 0x01, 0x00, 0x04, 0x0b, 0x08, 0x00, 0x00, 0x00, 0x00, 0x00
        /*0020*/ 	.byte	0x00, 0x00, 0x00, 0x00


//--------------------- .nv.info._ZN7cutlass13device_kernelINS_4gemm6kernel13GemmUniversalIN4cute5tupleIJiiiiEEENS1_10collective13CollectiveMmaINS1_37MainloopSm90TmaGmmaWarpSpecializedFP8ILi18ENS5_IJNS4_1CILi1EEESB_SB_EEENS1_35KernelTmaWarpSpecializedCooperativeEEENS5_IJNSA_ILi256EEENSA_ILi128EEENSA_ILi32EEEEEENS_12float_e4m3_tENS5_IJlSB_lEEENS_12float_e5m2_tESK_NS4_8TiledMMAINS4_8MMA_AtomIJNS4_4SM904GMMA31MMA_64x128x32_F32E4M3E5M2_SS_TNILNSP_7ScaleInE1ELSR_1EEEEEENS4_6LayoutINS5_IJNSA_ILi2EEESB_SB_EEENS5_IJSB_NSA_ILi0EEESX_EEEEENS5_IJNS4_10UnderscoreES10_S10_EEEEENS4_13SM90_TMA_LOADENS4_14ComposedLayoutINS4_7SwizzleILi1ELi4ELi3EEENS4_18smem_ptr_flag_bitsILi8EEENSU_INS5_IJNSA_ILi8EEESH_EEENS5_IJSH_SB_EEEEEEEvNS4_8identityES13_S1D_vS1E_EENS_8epilogue10collective6detail29Sm90TmaWarpSpecializedAdapterINS1H_15DefaultEpilogueISJ_SK_SK_NS1G_6thread17LinearCombinationISJ_Li1EffLNS1L_9ScaleType4KindE0ELNS_15FloatRoundStyleE2ESJ_EENS1_15EpilogueDefaultEEEEEvvEEEEvNT_6ParamsE --------------------------
	.section	.nv.info._ZN7cutlass13device_kernelINS_4gemm6kernel13GemmUniversalIN4cute5tupleIJiiiiEEENS1_10collective13CollectiveMmaINS1_37MainloopSm90TmaGmmaWarpSpecializedFP8ILi18ENS5_IJNS4_1CILi1EEESB_SB_EEENS1_35KernelTmaWarpSpecializedCooperativeEEENS5_IJNSA_ILi256EEENSA_ILi128EEENSA_ILi32EEEEEENS_12float_e4m3_tENS5_IJlSB_lEEENS_12float_e5m2_tESK_NS4_8TiledMMAINS4_8MMA_AtomIJNS4_4SM904GMMA31MMA_64x128x32_F32E4M3E5M2_SS_TNILNSP_7ScaleInE1ELSR_1EEEEEENS4_6LayoutINS5_IJNSA_ILi2EEESB_SB_EEENS5_IJSB_NSA_ILi0EEESX_EEEEENS5_IJNS4_10UnderscoreES10_S10_EEEEENS4_13SM90_TMA_LOADENS4_14ComposedLayoutINS4_7SwizzleILi1ELi4ELi3EEENS4_18smem_ptr_flag_bitsILi8EEENSU_INS5_IJNSA_ILi8EEESH_EEENS5_IJSH_SB_EEEEEEEvNS4_8identityES13_S1D_vS1E_EENS_8epilogue10collective6detail29Sm90TmaWarpSpecializedAdapterINS1H_15DefaultEpilogueISJ_SK_SK_NS1G_6thread17LinearCombinationISJ_Li1EffLNS1L_9ScaleType4KindE0ELNS_15FloatRoundStyleE2ESJ_EENS1_15EpilogueDefaultEEEEEvvEEEEvNT_6ParamsE,"",@"SHT_CUDA_INFO"
	.sectionflags	@""
	.align	4


	//----- nvinfo : EIATTR_CUDA_API_VERSION
	.align		4
        /*0000*/ 	.byte	0x04, 0x37
        /*0002*/ 	.short	(.L_18 - .L_17)
.L_17:
        /*0004*/ 	.word	0x00000082


	//----- nvinfo : EIATTR_KPARAM_INFO
	.align		4
.L_18:
        /*0008*/ 	.byte	0x04, 0x17
        /*000a*/ 	.short	(.L_20 - .L_19)
.L_19:
        /*000c*/ 	.word	0x00000000
        /*0010*/ 	.short	0x0000
        /*0012*/ 	.short	0x0070
        /*0014*/ 	.byte	0x00, 0xf0, 0x01, 0x10


	//----- nvinfo : EIATTR_SPARSE_MMA_MASK
	.align		4
.L_20:
        /*0018*/ 	.byte	0x03, 0x50
        /*001a*/ 	.short	0x0000


	//----- nvinfo : EIATTR_MAXREG_COUNT
	.align		4
        /*001c*/ 	.byte	0x03, 0x1b
        /*001e*/ 	.short	0x00a8


	//----- nvinfo : EIATTR_NUM_BARRIERS
	.align		4
        /*0020*/ 	.byte	0x02, 0x4c
        /*0022*/ 	.byte	0x01
	.zero		1


	//----- nvinfo : EIATTR_ANNOTATIONS
	.align		4
        /*0024*/ 	.byte	0x04, 0x55
        /*0026*/ 	.short	(.L_22 - .L_21)


	//   ....[0]....
.L_21:
        /*0028*/ 	.word	0x00000001
        /*002c*/ 	.byte	0x80, 0x07, 0x00, 0x00, 0x01, 0x00, 0x00, 0x00, 0xa0, 0x07, 0x00, 0x00, 0x01, 0x00, 0x00, 0x00
        /* <DEDUP_REMOVED lines=193> */
        /*0c4c*/ 	.byte	0x20, 0x0b, 0x01, 0x00


	//----- nvinfo : EIATTR_MERCURY_ISA_VERSION
	.align		4
.L_22:
        /*0c50*/ 	.byte	0x03, 0x5f
        /*0c52*/ 	.short	0x0101


	//----- nvinfo : EIATTR_INT_WARP_WIDE_INSTR_OFFSETS
	.align		4
        /*0c54*/ 	.byte	0x04, 0x31
        /*0c56*/ 	.short	(.L_24 - .L_23)


	//   ....[0]....
.L_23:
        /*0c58*/ 	.word	0x00000650


	//   ....[1]....
        /*0c5c*/ 	.word	0x00000660


	//   ....[2]....
        /*0c60*/ 	.word	0x00000790


	//----- nvinfo : EIATTR_COOP_GROUP_MASK_REGIDS
	.align		4
.L_24:
        /*0c64*/ 	.byte	0x04, 0x29
        /*0c66*/ 	.short	(.L_26 - .L_25)


	//   ....[0]....
.L_25:
        /*0c68*/ 	.word	0xffffffff


	//   ....[1]....
        /*0c6c*/ 	.word	0xffffffff


	//   ....[2]....
        /*0c70*/ 	.word	0xffffffff


	//   ....[3]....
        /*0c74*/ 	.word	0xffffffff


	//   ....[4]....
        /*0c78*/ 	.word	0xffffffff


	//----- nvinfo : EIATTR_COOP_GROUP_INSTR_OFFSETS
	.align		4
.L_26:
        /*0c7c*/ 	.byte	0x04, 0x28
        /*0c7e*/ 	.short	(.L_28 - .L_27)


	//   ....[0]....
.L_27:
        /*0c80*/ 	.word	0x00000070


	//   ....[1]....
        /*0c84*/ 	.word	0x00000080


	//   ....[2]....
        /*0c88*/ 	.word	0x000001a0


	//   ....[3]....
        /*0c8c*/ 	.word	0x000005a0


	//   ....[4]....
        /*0c90*/ 	.word	0x000014e0


	//----- nvinfo : EIATTR_REG_RECONFIG
	.align		4
.L_28:
        /*0c94*/ 	.byte	0x01, 0x54
	.zero		2


	//----- nvinfo : EIATTR_MBARRIER_INSTR_OFFSETS
	.align		4
        /*0c98*/ 	.byte	0x04, 0x39
        /*0c9a*/ 	.short	(.L_30 - .L_29)


	//   ....[0]....
.L_29:
        /*0c9c*/ 	.word	0x00000340
        /*0ca0*/ 	.word	0x000000ff
        /*0ca4*/ 	.word	0x00000000
        /*0ca8*/ 	.short	0x0100
        /*0caa*/ 	.byte	0x09
	.zero		1


	//   ....[1]....
        /*0cac*/ 	.word	0x00000350
        /*0cb0*/ 	.word	0x000000ff
        /*0cb4*/ 	.word	0x00000090
        /*0cb8*/ 	.short	0x0100
        /*0cba*/ 	.byte	0x09
	.zero		1


	//   ....[2]....
        /*0cbc*/ 	.word	0x00000360
        /*0cc0*/ 	.word	0x000000ff
        /*0cc4*/ 	.word	0x00000008
        /*0cc8*/ 	.short	0x0100
        /*0cca*/ 	.byte	0x09
	.zero		1


	//   ....[3]....
        /*0ccc*/ 	.word	0x00000370
        /*0cd0*/ 	.word	0x000000ff
        /*0cd4*/ 	.word	0x00000098
        /*0cd8*/ 	.short	0x0100
        /*0cda*/ 	.byte	0x09
	.zero		1


	//   ....[4]....
        /*0cdc*/ 	.word	0x00000380
        /*0ce0*/ 	.word	0x000000ff
        /*0ce4*/ 	.word	0x00000010
        /*0ce8*/ 	.short	0x0100
        /*0cea*/ 	.byte	0x09
	.zero		1


	//   ....[5]....
        /*0cec*/ 	.word	0x00000390
        /*0cf0*/ 	.word	0x000000ff
        /*0cf4*/ 	.word	0x000000a0
        /*0cf8*/ 	.short	0x0100
        /*0cfa*/ 	.byte	0x09
	.zero		1


	//   ....[6]....
        /*0cfc*/ 	.word	0x000003a0
        /*0d00*/ 	.word	0x000000ff
        /*0d04*/ 	.word	0x00000018
        /*0d08*/ 	.short	0x0100
        /*0d0a*/ 	.byte	0x09
	.zero		1


	//   ....[7]....
        /*0d0c*/ 	.word	0x000003b0
        /*0d10*/ 	.word	0x000000ff
        /*0d14*/ 	.word	0x000000a8
        /*0d18*/ 	.short	0x0100
        /*0d1a*/ 	.byte	0x09
	.zero		1


	//   ....[8]....
        /*0d1c*/ 	.word	0x000003c0
        /*0d20*/ 	.word	0x000000ff
        /*0d24*/ 	.word	0x00000020
        /*0d28*/ 	.short	0x0100
        /*0d2a*/ 	.byte	0x09
	.zero		1


	//   ....[9]....
        /*0d2c*/ 	.word	0x000003d0
        /*0d30*/ 	.word	0x000000ff
        /*0d34*/ 	.word	0x000000b0
        /*0d38*/ 	.short	0x0100
        /*0d3a*/ 	.byte	0x09
	.zero		1


	//   ....[10]....
        /*0d3c*/ 	.word	0x000003e0
        /*0d40*/ 	.word	0x000000ff
        /*0d44*/ 	.word	0x00000028
        /*0d48*/ 	.short	0x0100
        /*0d4a*/ 	.byte	0x09
	.zero		1


	//   ....[11]....
        /*0d4c*/ 	.word	0x000003f0
        /*0d50*/ 	.word	0x000000ff
        /*0d54*/ 	.word	0x000000b8
        /*0d58*/ 	.short	0x0100
        /*0d5a*/ 	.byte	0x09
	.zero		1


	//   ....[12]....
        /*0d5c*/ 	.word	0x00000400
        /*0d60*/ 	.word	0x000000ff
        /*0d64*/ 	.word	0x00000030
        /*0d68*/ 	.short	0x0100
        /*0d6a*/ 	.byte	0x09
	.zero		1


	//   ....[13]....
        /*0d6c*/ 	.word	0x00000410
        /*0d70*/ 	.word	0x000000ff
        /*0d74*/ 	.word	0x000000c0
        /*0d78*/ 	.short	0x0100
        /*0d7a*/ 	.byte	0x09
	.zero		1


	//   ....[14]....
        /*0d7c*/ 	.word	0x00000420
        /*0d80*/ 	.word	0x000000ff
        /*0d84*/ 	.word	0x00000038
        /*0d88*/ 	.short	0x0100
        /*0d8a*/ 	.byte	0x09
	.zero		1


	//   ....[15]....
        /*0d8c*/ 	.word	0x00000430
        /*0d90*/ 	.word	0x000000ff
        /*0d94*/ 	.word	0x000000c8
        /*0d98*/ 	.short	0x0100
        /*0d9a*/ 	.byte	0x09
	.zero		1


	//   ....[16]....
        /*0d9c*/ 	.word	0x00000440
        /*0da0*/ 	.word	0x000000ff
        /*0da4*/ 	.word	0x00000040
        /*0da8*/ 	.short	0x0100
        /*0daa*/ 	.byte	0x09
	.zero		1


	//   ....[17]....
        /*0dac*/ 	.word	0x00000450
        /*0db0*/ 	.word	0x000000ff
        /*0db4*/ 	.word	0x000000d0
        /*0db8*/ 	.short	0x0100
        /*0dba*/ 	.byte	0x09
	.zero		1


	//   ....[18]....
        /*0dbc*/ 	.word	0x00000460
        /*0dc0*/ 	.word	0x000000ff
        /*0dc4*/ 	.word	0x00000048
        /*0dc8*/ 	.short	0x0100
        /*0dca*/ 	.byte	0x09
	.zero		1


	//   ....[19]....
        /*0dcc*/ 	.word	0x00000470
        /*0dd0*/ 	.word	0x000000ff
        /*0dd4*/ 	.word	0x000000d8
        /*0dd8*/ 	.short	0x0100
        /*0dda*/ 	.byte	0x09
	.zero		1


	//   ....[20]....
        /*0ddc*/ 	.word	0x00000480
        /*0de0*/ 	.word	0x000000ff
        /*0de4*/ 	.word	0x00000050
        /*0de8*/ 	.short	0x0100
        /*0dea*/ 	.byte	0x09
	.zero		1


	//   ....[21]....
        /*0dec*/ 	.word	0x00000490
        /*0df0*/ 	.word	0x000000ff
        /*0df4*/ 	.word	0x000000e0
        /*0df8*/ 	.short	0x0100
        /*0dfa*/ 	.byte	0x09
	.zero		1


	//   ....[22]....
        /*0dfc*/ 	.word	0x000004a0
        /*0e00*/ 	.word	0x000000ff
        /*0e04*/ 	.word	0x00000058
        /*0e08*/ 	.short	0x0100
        /*0e0a*/ 	.byte	0x09
	.zero		1


	//   ....[23]....
        /*0e0c*/ 	.word	0x000004b0
        /*0e10*/ 	.word	0x000000ff
        /*0e14*/ 	.word	0x000000e8
        /*0e18*/ 	.short	0x0100
        /*0e1a*/ 	.byte	0x09
	.zero		1


	//   ....[24]....
        /*0e1c*/ 	.word	0x000004c0
        /*0e20*/ 	.word	0x000000ff
        /*0e24*/ 	.word	0x00000060
        /*0e28*/ 	.short	0x0100
        /*0e2a*/ 	.byte	0x09
	.zero		1


	//   ....[25]....
        /*0e2c*/ 	.word	0x000004d0
        /*0e30*/ 	.word	0x000000ff
        /*0e34*/ 	.word	0x000000f0
        /*0e38*/ 	.short	0x0100
        /*0e3a*/ 	.byte	0x09
	.zero		1


	//   ....[26]....
        /*0e3c*/ 	.word	0x000004e0
        /*0e40*/ 	.word	0x000000ff
        /*0e44*/ 	.word	0x00000068
        /*0e48*/ 	.short	0x0100
        /*0e4a*/ 	.byte	0x09
	.zero		1


	//   ....[27]....
        /*0e4c*/ 	.word	0x000004f0
        /*0e50*/ 	.word	0x000000ff
        /*0e54*/ 	.word	0x000000f8
        /*0e58*/ 	.short	0x0100
        /*0e5a*/ 	.byte	0x09
	.zero		1


	//   ....[28]....
        /*0e5c*/ 	.word	0x00000500
        /*0e60*/ 	.word	0x000000ff
        /*0e64*/ 	.word	0x00000070
        /*0e68*/ 	.short	0x0100
        /*0e6a*/ 	.byte	0x09
	.zero		1


	//   ....[29]....
        /*0e6c*/ 	.word	0x00000510
        /*0e70*/ 	.word	0x000000ff
        /*0e74*/ 	.word	0x00000100
        /*0e78*/ 	.short	0x0100
        /*0e7a*/ 	.byte	0x09
	.zero		1


	//   ....[30]....
        /*0e7c*/ 	.word	0x00000520
        /*0e80*/ 	.word	0x000000ff
        /*0e84*/ 	.word	0x00000078
        /*0e88*/ 	.short	0x0100
        /*0e8a*/ 	.byte	0x09
	.zero		1


	//   ....[31]....
        /*0e8c*/ 	.word	0x00000530
        /*0e90*/ 	.word	0x000000ff
        /*0e94*/ 	.word	0x00000108
        /*0e98*/ 	.short	0x0100
        /*0e9a*/ 	.byte	0x09
	.zero		1


	//   ....[32]....
        /*0e9c*/ 	.word	0x00000540
        /*0ea0*/ 	.word	0x000000ff
        /*0ea4*/ 	.word	0x00000080
        /*0ea8*/ 	.short	0x0100
        /*0eaa*/ 	.byte	0x09
	.zero		1


	//   ....[33]....
        /*0eac*/ 	.word	0x00000550
        /*0eb0*/ 	.word	0x000000ff
        /*0eb4*/ 	.word	0x00000110
        /*0eb8*/ 	.short	0x0100
        /*0eba*/ 	.byte	0x09
	.zero		1


	//   ....[34]....
        /*0ebc*/ 	.word	0x00000560
        /*0ec0*/ 	.word	0x000000ff
        /*0ec4*/ 	.word	0x00000088
        /*0ec8*/ 	.short	0x0100
        /*0eca*/ 	.byte	0x09
	.zero		1


	//   ....[35]....
        /*0ecc*/ 	.word	0x00000570
        /*0ed0*/ 	.word	0x000000ff
        /*0ed4*/ 	.word	0x00000118
        /*0ed8*/ 	.short	0x0100
        /*0eda*/ 	.byte	0x09
	.zero		1


	//   ....[36]....
        /*0edc*/ 	.word	0x000007c0
        /*0ee0*/ 	.word	0x000000ff
        /*0ee4*/ 	.word	0x00000130
        /*0ee8*/ 	.short	0x0100
        /*0eea*/ 	.byte	0x06
	.zero		1


	//   ....[37]....
        /*0eec*/ 	.word	0x000007d0
        /*0ef0*/ 	.word	0x000000ff
        /*0ef4*/ 	.word	0x00000138
        /*0ef8*/ 	.short	0x0100
        /*0efa*/ 	.byte	0x06
	.zero		1


	//   ....[38]....
        /*0efc*/ 	.word	0x00001cf0
        /*0f00*/ 	.word	0x000000ff
        /*0f04*/ 	.word	0x00000000
        /*0f08*/ 	.short	0x010a
        /*0f0a*/ 	.byte	0x07
	.zero		1


	//   ....[39]....
        /*0f0c*/ 	.word	0x00001d50
        /*0f10*/ 	.word	0x000000ff
        /*0f14*/ 	.word	0x00000000
        /*0f18*/ 	.short	0x010a
        /*0f1a*/ 	.byte	0x07
	.zero		1


	//   ....[40]....
        /*0f1c*/ 	.word	0x00002f20
        /*0f20*/ 	.word	0x000000ff
        /*0f24*/ 	.word	0x00000000
        /*0f28*/ 	.short	0x010a
        /*0f2a*/ 	.byte	0x09
	.zero		1


	//   ....[41]....
        /*0f2c*/ 	.word	0x00002f60
        /*0f30*/ 	.word	0x000000ff
        /*0f34*/ 	.word	0x00000000
        /*0f38*/ 	.short	0x010a
        /*0f3a*/ 	.byte	0x09
	.zero		1


	//   ....[42]....
        /*0f3c*/ 	.word	0x00003f60
        /*0f40*/ 	.word	0x000000ff
        /*0f44*/ 	.word	0x00000000
        /*0f48*/ 	.short	0x0101
        /*0f4a*/ 	.byte	0x08
	.zero		1


	//   ....[43]....
        /*0f4c*/ 	.word	0x00005130
        /*0f50*/ 	.word	0x000000ff
        /*0f54*/ 	.word	0x00000000
        /*0f58*/ 	.short	0x0101
        /*0f5a*/ 	.byte	0x08
	.zero		1


	//   ....[44]....
        /*0f5c*/ 	.word	0x0000f560
        /*0f60*/ 	.word	0x0000000d
        /*0f64*/ 	.word	0x00000090
        /*0f68*/ 	.short	0x010a
        /*0f6a*/ 	.byte	0x3f
	.zero		1


	//   ....[45]....
        /*0f6c*/ 	.word	0x0000f920
        /*0f70*/ 	.word	0x00000004
        /*0f74*/ 	.word	0x00000138
        /*0f78*/ 	.short	0x0101
        /*0f7a*/ 	.byte	0x3f
	.zero		1


	//   ....[46]....
        /*0f7c*/ 	.word	0x00010090
        /*0f80*/ 	.word	0x00000007
        /*0f84*/ 	.word	0x00000000
        /*0f88*/ 	.short	0x010a
        /*0f8a*/ 	.byte	0x3f
	.zero		1


	//   ....[47]....
        /*0f8c*/ 	.word	0x00010110
        /*0f90*/ 	.word	0x00000009
        /*0f94*/ 	.word	0x00000000
        /*0f98*/ 	.short	0x010a
        /*0f9a*/ 	.byte	0x3f
	.zero		1


	//   ....[48]....
        /*0f9c*/ 	.word	0x000101a0
        /*0fa0*/ 	.word	0x00000006
        /*0fa4*/ 	.word	0x00000000
        /*0fa8*/ 	.short	0x010a
        /*0faa*/ 	.byte	0x3f
	.zero		1


	//   ....[49]....
        /*0fac*/ 	.word	0x00010230
        /*0fb0*/ 	.word	0x00000009
        /*0fb4*/ 	.word	0x00000000
        /*0fb8*/ 	.short	0x010a
        /*0fba*/ 	.byte	0x3f
	.zero		1


	//   ....[50]....
        /*0fbc*/ 	.word	0x000102c0
        /*0fc0*/ 	.word	0x00000006
        /*0fc4*/ 	.word	0x00000000
        /*0fc8*/ 	.short	0x010a
        /*0fca*/ 	.byte	0x3f
	.zero		1


	//   ....[51]....
        /*0fcc*/ 	.word	0x00010350
        /*0fd0*/ 	.word	0x00000009
        /*0fd4*/ 	.word	0x00000000
        /*0fd8*/ 	.short	0x010a
        /*0fda*/ 	.byte	0x3f
	.zero		1


	//   ....[52]....
        /*0fdc*/ 	.word	0x000103e0
        /*0fe0*/ 	.word	0x00000006
        /*0fe4*/ 	.word	0x00000000
        /*0fe8*/ 	.short	0x010a
        /*0fea*/ 	.byte	0x3f
	.zero		1


	//   ....[53]....
        /*0fec*/ 	.word	0x00010470
        /*0ff0*/ 	.word	0x00000009
        /*0ff4*/ 	.word	0x00000000
        /*0ff8*/ 	.short	0x010a
        /*0ffa*/ 	.byte	0x3f
	.zero		1


	//   ....[54]....
        /*0ffc*/ 	.word	0x00010500
        /*1000*/ 	.word	0x00000006
        /*1004*/ 	.word	0x00000000
        /*1008*/ 	.short	0x010a
        /*100a*/ 	.byte	0x3f
	.zero		1


	//   ....[55]....
        /*100c*/ 	.word	0x00010590
        /*1010*/ 	.word	0x00000009
        /*1014*/ 	.word	0x00000000
        /*1018*/ 	.short	0x010a
        /*101a*/ 	.byte	0x3f
	.zero		1


	//   ....[56]....
        /*101c*/ 	.word	0x00010620
        /*1020*/ 	.word	0x00000006
        /*1024*/ 	.word	0x00000000
        /*1028*/ 	.short	0x010a
        /*102a*/ 	.byte	0x3f
	.zero		1


	//   ....[57]....
        /*102c*/ 	.word	0x000106b0
        /*1030*/ 	.word	0x00000009
        /*1034*/ 	.word	0x00000000
        /*1038*/ 	.short	0x010a
        /*103a*/ 	.byte	0x3f
	.zero		1


	//   ....[58]....
        /*103c*/ 	.word	0x00010740
        /*1040*/ 	.word	0x00000006
        /*1044*/ 	.word	0x00000000
        /*1048*/ 	.short	0x010a
        /*104a*/ 	.byte	0x3f
	.zero		1


	//   ....[59]....
        /*104c*/ 	.word	0x000107d0
        /*1050*/ 	.word	0x00000009
        /*1054*/ 	.word	0x00000000
        /*1058*/ 	.short	0x010a
        /*105a*/ 	.byte	0x3f
	.zero		1


	//   ....[60]....
        /*105c*/ 	.word	0x00010860
        /*1060*/ 	.word	0x00000006
        /*1064*/ 	.word	0x00000000
        /*1068*/ 	.short	0x010a
        /*106a*/ 	.byte	0x3f
	.zero		1


	//   ....[61]....
        /*106c*/ 	.word	0x000108f0
        /*1070*/ 	.word	0x00000009
        /*1074*/ 	.word	0x00000000
        /*1078*/ 	.short	0x010a
        /*107a*/ 	.byte	0x3f
	.zero		1


	//   ....[62]....
        /*107c*/ 	.word	0x00010980
        /*1080*/ 	.word	0x00000006
        /*1084*/ 	.word	0x00000000
        /*1088*/ 	.short	0x010a
        /*108a*/ 	.byte	0x3f
	.zero		1


	//   ....[63]....
        /*108c*/ 	.word	0x00010a10
        /*1090*/ 	.word	0x00000003
        /*1094*/ 	.word	0x00000000
        /*1098*/ 	.short	0x010a
        /*109a*/ 	.byte	0x3f
	.zero		1


	//   ....[64]....
        /*109c*/ 	.word	0x00010a80
        /*10a0*/ 	.word	0x00000003
        /*10a4*/ 	.word	0x00000000
        /*10a8*/ 	.short	0x010a
        /*10aa*/ 	.byte	0x3f
	.zero		1


	//   ....[65]....
        /*10ac*/ 	.word	0x00010af0
        /*10b0*/ 	.word	0x00000000
        /*10b4*/ 	.word	0x00000000
        /*10b8*/ 	.short	0x010a
        /*10ba*/ 	.byte	0x3f
	.zero		1


	//   ....[66]....
        /*10bc*/ 	.word	0x00010bd0
        /*10c0*/ 	.word	0x0000000d
        /*10c4*/ 	.word	0x00000090
        /*10c8*/ 	.short	0x010a
        /*10ca*/ 	.byte	0x3f
	.zero		1


	//   ....[67]....
        /*10cc*/ 	.word	0x00010cb0
        /*10d0*/ 	.word	0x00000007
        /*10d4*/ 	.word	0x00000000
        /*10d8*/ 	.short	0x010a
        /*10da*/ 	.byte	0x3f
	.zero		1


	//   ....[68]....
        /*10dc*/ 	.word	0x00010d00
        /*10e0*/ 	.word	0x00000009
        /*10e4*/ 	.word	0x00000000
        /*10e8*/ 	.short	0x010a
        /*10ea*/ 	.byte	0x3f
	.zero		1


	//   ....[69]....
        /*10ec*/ 	.word	0x00010d50
        /*10f0*/ 	.word	0x00000006
        /*10f4*/ 	.word	0x00000000
        /*10f8*/ 	.short	0x010a
        /*10fa*/ 	.byte	0x3f
	.zero		1


	//   ....[70]....
        /*10fc*/ 	.word	0x00010da0
        /*1100*/ 	.word	0x00000009
        /*1104*/ 	.word	0x00000000
        /*1108*/ 	.short	0x010a
        /*110a*/ 	.byte	0x3f
	.zero		1


	//   ....[71]....
        /*110c*/ 	.word	0x00010df0
        /*1110*/ 	.word	0x00000006
        /*1114*/ 	.word	0x00000000
        /*1118*/ 	.short	0x010a
        /*111a*/ 	.byte	0x3f
	.zero		1


	//   ....[72]....
        /*111c*/ 	.word	0x00010e40
        /*1120*/ 	.word	0x00000009
        /*1124*/ 	.word	0x00000000
        /*1128*/ 	.short	0x010a
        /*112a*/ 	.byte	0x3f
	.zero		1


	//   ....[73]....
        /*112c*/ 	.word	0x00010e90
        /*1130*/ 	.word	0x00000006
        /*1134*/ 	.word	0x00000000
        /*1138*/ 	.short	0x010a
        /*113a*/ 	.byte	0x3f
	.zero		1


	//   ....[74]....
        /*113c*/ 	.word	0x00010ee0
        /*1140*/ 	.word	0x00000009
        /*1144*/ 	.word	0x00000000
        /*1148*/ 	.short	0x010a
        /*114a*/ 	.byte	0x3f
	.zero		1


	//   ....[75]....
        /*114c*/ 	.word	0x00010f30
        /*1150*/ 	.word	0x00000006
        /*1154*/ 	.word	0x00000000
        /*1158*/ 	.short	0x010a
        /*115a*/ 	.byte	0x3f
	.zero		1


	//   ....[76]....
        /*115c*/ 	.word	0x00010f80
        /*1160*/ 	.word	0x00000009
        /*1164*/ 	.word	0x00000000
        /*1168*/ 	.short	0x010a
        /*116a*/ 	.byte	0x3f
	.zero		1


	//   ....[77]....
        /*116c*/ 	.word	0x00010fd0
        /*1170*/ 	.word	0x00000006
        /*1174*/ 	.word	0x00000000
        /*1178*/ 	.short	0x010a
        /*117a*/ 	.byte	0x3f
	.zero		1


	//   ....[78]....
        /*117c*/ 	.word	0x00011020
        /*1180*/ 	.word	0x00000009
        /*1184*/ 	.word	0x00000000
        /*1188*/ 	.short	0x010a
        /*118a*/ 	.byte	0x3f
	.zero		1


	//   ....[79]....
        /*118c*/ 	.word	0x00011070
        /*1190*/ 	.word	0x00000006
        /*1194*/ 	.word	0x00000000
        /*1198*/ 	.short	0x010a
        /*119a*/ 	.byte	0x3f
	.zero		1


	//   ....[80]....
        /*119c*/ 	.word	0x000110c0
        /*11a0*/ 	.word	0x00000009
        /*11a4*/ 	.word	0x00000000
        /*11a8*/ 	.short	0x010a
        /*11aa*/ 	.byte	0x3f
	.zero		1


	//   ....[81]....
        /*11ac*/ 	.word	0x00011110
        /*11b0*/ 	.word	0x00000006
        /*11b4*/ 	.word	0x00000000
        /*11b8*/ 	.short	0x010a
        /*11ba*/ 	.byte	0x3f
	.zero		1


	//   ....[82]....
        /*11bc*/ 	.word	0x00011160
        /*11c0*/ 	.word	0x00000009
        /*11c4*/ 	.word	0x00000000
        /*11c8*/ 	.short	0x010a
        /*11ca*/ 	.byte	0x3f
	.zero		1


	//   ....[83]....
        /*11cc*/ 	.word	0x000111b0
        /*11d0*/ 	.word	0x00000006
        /*11d4*/ 	.word	0x00000000
        /*11d8*/ 	.short	0x010a
        /*11da*/ 	.byte	0x3f
	.zero		1


	//----- nvinfo : EIATTR_NUM_MBARRIERS
	.align		4
.L_30:
        /*11dc*/ 	.byte	0x03, 0x38
        /*11de*/ 	.short	0x0026


	//----- nvinfo : EIATTR_EXIT_INSTR_OFFSETS
	.align		4
        /*11e0*/ 	.byte	0x04, 0x1c
        /*11e2*/ 	.short	(.L_32 - .L_31)


	//   ....[0]....
.L_31:
        /*11e4*/ 	.word	0x00000830


	//   ....[1]....
        /*11e8*/ 	.word	0x00001180


	//   ....[2]....
        /*11ec*/ 	.word	0x0000eba0


	//   ....[3]....
        /*11f0*/ 	.word	0x0000f1f0


	//   ....[4]....
        /*11f4*/ 	.word	0x00010a60


	//----- nvinfo : EIATTR_MAX_THREADS
	.align		4
.L_32:
        /*11f8*/ 	.byte	0x04, 0x05
        /*11fa*/ 	.short	(.L_34 - .L_33)
.L_33:
        /*11fc*/ 	.word	0x00000180
        /*1200*/ 	.word	0x00000001
        /*1204*/ 	.word	0x00000001


	//----- nvinfo : EIATTR_CRS_STACK_SIZE
	.align		4
.L_34:
        /*1208*/ 	.byte	0x04, 0x1e
        /*120a*/ 	.short	(.L_36 - .L_35)
.L_35:
        /*120c*/ 	.word	0x00000000


	//----- nvinfo : EIATTR_CBANK_PARAM_SIZE
	.align		4
.L_36:
        /*1210*/ 	.byte	0x03, 0x19
        /*1212*/ 	.short	0x0470


	//----- nvinfo : EIATTR_PARAM_CBANK
	.align		4
        /*1214*/ 	.byte	0x04, 0x0a
        /*1216*/ 	.short	(.L_38 - .L_37)
	.align		4
.L_37:
        /*1218*/ 	.word	index@(.nv.constant0._ZN7cutlass13device_kernelINS_4gemm6kernel13GemmUniversalIN4cute5tupleIJiiiiEEENS1_10collective13CollectiveMmaINS1_37MainloopSm90TmaGmmaWarpSpecializedFP8ILi18ENS5_IJNS4_1CILi1EEESB_SB_EEENS1_35KernelTmaWarpSpecializedCooperativeEEENS5_IJNSA_ILi256EEENSA_ILi128EEENSA_ILi32EEEEEENS_12float_e4m3_tENS5_IJlSB_lEEENS_12float_e5m2_tESK_NS4_8TiledMMAINS4_8MMA_AtomIJNS4_4SM904GMMA31MMA_64x128x32_F32E4M3E5M2_SS_TNILNSP_7ScaleInE1ELSR_1EEEEEENS4_6LayoutINS5_IJNSA_ILi2EEESB_SB_EEENS5_IJSB_NSA_ILi0EEESX_EEEEENS5_IJNS4_10UnderscoreES10_S10_EEEEENS4_13SM90_TMA_LOADENS4_14ComposedLayoutINS4_7SwizzleILi1ELi4ELi3EEENS4_18smem_ptr_flag_bitsILi8EEENSU_INS5_IJNSA_ILi8EEESH_EEENS5_IJSH_SB_EEEEEEEvNS4_8identityES13_S1D_vS1E_EENS_8epilogue10collective6detail29Sm90TmaWarpSpecializedAdapterINS1H_15DefaultEpilogueISJ_SK_SK_NS1G_6thread17LinearCombinationISJ_Li1EffLNS1L_9ScaleType4KindE0ELNS_15FloatRoundStyleE2ESJ_EENS1_15EpilogueDefaultEEEEEvvEEEEvNT_6ParamsE)
        /*121c*/ 	.short	0x0210
        /*121e*/ 	.short	0x0470


	//----- nvinfo : EIATTR_SW_WAR
	.align		4
.L_38:
        /*1220*/ 	.byte	0x04, 0x36
        /*1222*/ 	.short	(.L_40 - .L_39)
.L_39:
        /*1224*/ 	.word	0x00000008
.L_40:


//--------------------- .nv.callgraph             --------------------------
	.section	.nv.callgraph,"",@"SHT_CUDA_CALLGRAPH"
	.align	4
	.sectionentsize	8
	.align		4
        /*0000*/ 	.word	0x00000000
	.align		4
        /*0004*/ 	.word	0xffffffff
	.align		4
        /*0008*/ 	.word	0x00000000
	.align		4
        /*000c*/ 	.word	0xfffffffe
	.align		4
        /*0010*/ 	.word	0x00000000
	.align		4
        /*0014*/ 	.word	0xfffffffd
	.align		4
        /*0018*/ 	.word	0x00000000
	.align		4
        /*001c*/ 	.word	0xfffffffc


//--------------------- .nv.constant4             --------------------------
	.section	.nv.constant4,"a",@progbits
	.align	8
	.align		8
.nv.constant4:
        /*0000*/ 	.dword	_ZN40_INTERNAL_ac6df81b_4_k_cu_03976aab_315574cuda3std3__45__cpo5beginE
	.align		8
        /*0008*/ 	.dword	_ZN40_INTERNAL_ac6df81b_4_k_cu_03976aab_315574cuda3std3__45__cpo3endE
	.align		8
        /*0010*/ 	.dword	_ZN40_INTERNAL_ac6df81b_4_k_cu_03976aab_315574cuda3std3__45__cpo6cbeginE
	.align		8
        /*0018*/ 	.dword	_ZN40_INTERNAL_ac6df81b_4_k_cu_03976aab_315574cuda3std3__45__cpo4cendE
	.align		8
        /*0020*/ 	.dword	_ZN40_INTERNAL_ac6df81b_4_k_cu_03976aab_315574cuda3std3__442_GLOBAL__N__ac6df81b_4_k_cu_03976aab_315576ignoreE
	.align		8
        /*0028*/ 	.dword	_ZN40_INTERNAL_ac6df81b_4_k_cu_03976aab_315574cuda3std3__419piecewise_constructE
	.align		8
        /*0030*/ 	.dword	_ZN40_INTERNAL_ac6df81b_4_k_cu_03976aab_315574cuda3std3__48in_placeE
	.align		8
        /*0038*/ 	.dword	_ZN40_INTERNAL_ac6df81b_4_k_cu_03976aab_315574cuda3std6ranges3__45__cpo4swapE
	.align		8
        /*0040*/ 	.dword	_ZN40_INTERNAL_ac6df81b_4_k_cu_03976aab_315574cuda3std6ranges3__45__cpo9iter_moveE
	.align		8
        /*0048*/ 	.dword	_ZN40_INTERNAL_ac6df81b_4_k_cu_03976aab_315574cute7productE
	.align		8
        /*0050*/ 	.dword	_ZN40_INTERNAL_ac6df81b_4_k_cu_03976aab_315574cute1_E


//--------------------- .text._ZN7cutlass13device_kernelINS_4gemm6kernel13GemmUniversalIN4cute5tupleIJiiiiEEENS1_10collective13CollectiveMmaINS1_37MainloopSm90TmaGmmaWarpSpecializedFP8ILi18ENS5_IJNS4_1CILi1EEESB_SB_EEENS1_35KernelTmaWarpSpecializedCooperativeEEENS5_IJNSA_ILi256EEENSA_ILi128EEENSA_ILi32EEEEEENS_12float_e4m3_tENS5_IJlSB_lEEENS_12float_e5m2_tESK_NS4_8TiledMMAINS4_8MMA_AtomIJNS4_4SM904GMMA31MMA_64x128x32_F32E4M3E5M2_SS_TNILNSP_7ScaleInE1ELSR_1EEEEEENS4_6LayoutINS5_IJNSA_ILi2EEESB_SB_EEENS5_IJSB_NSA_ILi0EEESX_EEEEENS5_IJNS4_10UnderscoreES10_S10_EEEEENS4_13SM90_TMA_LOADENS4_14ComposedLayoutINS4_7SwizzleILi1ELi4ELi3EEENS4_18smem_ptr_flag_bitsILi8EEENSU_INS5_IJNSA_ILi8EEESH_EEENS5_IJSH_SB_EEEEEEEvNS4_8identityES13_S1D_vS1E_EENS_8epilogue10collective6detail29Sm90TmaWarpSpecializedAdapterINS1H_15DefaultEpilogueISJ_SK_SK_NS1G_6thread17LinearCombinationISJ_Li1EffLNS1L_9ScaleType4KindE0ELNS_15FloatRoundStyleE2ESJ_EENS1_15EpilogueDefaultEEEEEvvEEEEvNT_6ParamsE --------------------------
	.section	.text._ZN7cutlass13device_kernelINS_4gemm6kernel13GemmUniversalIN4cute5tupleIJiiiiEEENS1_10collective13CollectiveMmaINS1_37MainloopSm90TmaGmmaWarpSpecializedFP8ILi18ENS5_IJNS4_1CILi1EEESB_SB_EEENS1_35KernelTmaWarpSpecializedCooperativeEEENS5_IJNSA_ILi256EEENSA_ILi128EEENSA_ILi32EEEEEENS_12float_e4m3_tENS5_IJlSB_lEEENS_12float_e5m2_tESK_NS4_8TiledMMAINS4_8MMA_AtomIJNS4_4SM904GMMA31MMA_64x128x32_F32E4M3E5M2_SS_TNILNSP_7ScaleInE1ELSR_1EEEEEENS4_6LayoutINS5_IJNSA_ILi2EEESB_SB_EEENS5_IJSB_NSA_ILi0EEESX_EEEEENS5_IJNS4_10UnderscoreES10_S10_EEEEENS4_13SM90_TMA_LOADENS4_14ComposedLayoutINS4_7SwizzleILi1ELi4ELi3EEENS4_18smem_ptr_flag_bitsILi8EEENSU_INS5_IJNSA_ILi8EEESH_EEENS5_IJSH_SB_EEEEEEEvNS4_8identityES13_S1D_vS1E_EENS_8epilogue10collective6detail29Sm90TmaWarpSpecializedAdapterINS1H_15DefaultEpilogueISJ_SK_SK_NS1G_6thread17LinearCombinationISJ_Li1EffLNS1L_9ScaleType4KindE0ELNS_15FloatRoundStyleE2ESJ_EENS1_15EpilogueDefaultEEEEEvvEEEEvNT_6ParamsE,"ax",@progbits
	.align	128
.text._ZN7cutlass13device_kernelINS_4gemm6kernel13GemmUniversalIN4cute5tupleIJiiiiEEENS1_10collective13CollectiveMmaINS1_37MainloopSm90TmaGmmaWarpSpecializedFP8ILi18ENS5_IJNS4_1CILi1EEESB_SB_EEENS1_35KernelTmaWarpSpecializedCooperativeEEENS5_IJNSA_ILi256EEENSA_ILi128EEENSA_ILi32EEEEEENS_12float_e4m3_tENS5_IJlSB_lEEENS_12float_e5m2_tESK_NS4_8TiledMMAINS4_8MMA_AtomIJNS4_4SM904GMMA31MMA_64x128x32_F32E4M3E5M2_SS_TNILNSP_7ScaleInE1ELSR_1EEEEEENS4_6LayoutINS5_IJNSA_ILi2EEESB_SB_EEENS5_IJSB_NSA_ILi0EEESX_EEEEENS5_IJNS4_10UnderscoreES10_S10_EEEEENS4_13SM90_TMA_LOADENS4_14ComposedLayoutINS4_7SwizzleILi1ELi4ELi3EEENS4_18smem_ptr_flag_bitsILi8EEENSU_INS5_IJNSA_ILi8EEESH_EEENS5_IJSH_SB_EEEEEEEvNS4_8identityES13_S1D_vS1E_EENS_8epilogue10collective6detail29Sm90TmaWarpSpecializedAdapterINS1H_15DefaultEpilogueISJ_SK_SK_NS1G_6thread17LinearCombinationISJ_Li1EffLNS1L_9ScaleType4KindE0ELNS_15FloatRoundStyleE2ESJ_EENS1_15EpilogueDefaultEEEEEvvEEEEvNT_6ParamsE:
        .type           _ZN7cutlass13device_kernelINS_4gemm6kernel13GemmUniversalIN4cute5tupleIJiiiiEEENS1_10collective13CollectiveMmaINS1_37MainloopSm90TmaGmmaWarpSpecializedFP8ILi18ENS5_IJNS4_1CILi1EEESB_SB_EEENS1_35KernelTmaWarpSpecializedCooperativeEEENS5_IJNSA_ILi256EEENSA_ILi128EEENSA_ILi32EEEEEENS_12float_e4m3_tENS5_IJlSB_lEEENS_12float_e5m2_tESK_NS4_8TiledMMAINS4_8MMA_AtomIJNS4_4SM904GMMA31MMA_64x128x32_F32E4M3E5M2_SS_TNILNSP_7ScaleInE1ELSR_1EEEEEENS4_6LayoutINS5_IJNSA_ILi2EEESB_SB_EEENS5_IJSB_NSA_ILi0EEESX_EEEEENS5_IJNS4_10UnderscoreES10_S10_EEEEENS4_13SM90_TMA_LOADENS4_14ComposedLayoutINS4_7SwizzleILi1ELi4ELi3EEENS4_18smem_ptr_flag_bitsILi8EEENSU_INS5_IJNSA_ILi8EEESH_EEENS5_IJSH_SB_EEEEEEEvNS4_8identityES13_S1D_vS1E_EENS_8epilogue10collective6detail29Sm90TmaWarpSpecializedAdapterINS1H_15DefaultEpilogueISJ_SK_SK_NS1G_6thread17LinearCombinationISJ_Li1EffLNS1L_9ScaleType4KindE0ELNS_15FloatRoundStyleE2ESJ_EENS1_15EpilogueDefaultEEEEEvvEEEEvNT_6ParamsE,@function
        .size           _ZN7cutlass13device_kernelINS_4gemm6kernel13GemmUniversalIN4cute5tupleIJiiiiEEENS1_10collective13CollectiveMmaINS1_37MainloopSm90TmaGmmaWarpSpecializedFP8ILi18ENS5_IJNS4_1CILi1EEESB_SB_EEENS1_35KernelTmaWarpSpecializedCooperativeEEENS5_IJNSA_ILi256EEENSA_ILi128EEENSA_ILi32EEEEEENS_12float_e4m3_tENS5_IJlSB_lEEENS_12float_e5m2_tESK_NS4_8TiledMMAINS4_8MMA_AtomIJNS4_4SM904GMMA31MMA_64x128x32_F32E4M3E5M2_SS_TNILNSP_7ScaleInE1ELSR_1EEEEEENS4_6LayoutINS5_IJNSA_ILi2EEESB_SB_EEENS5_IJSB_NSA_ILi0EEESX_EEEEENS5_IJNS4_10UnderscoreES10_S10_EEEEENS4_13SM90_TMA_LOADENS4_14ComposedLayoutINS4_7SwizzleILi1ELi4ELi3EEENS4_18smem_ptr_flag_bitsILi8EEENSU_INS5_IJNSA_ILi8EEESH_EEENS5_IJSH_SB_EEEEEEEvNS4_8identityES13_S1D_vS1E_EENS_8epilogue10collective6detail29Sm90TmaWarpSpecializedAdapterINS1H_15DefaultEpilogueISJ_SK_SK_NS1G_6thread17LinearCombinationISJ_Li1EffLNS1L_9ScaleType4KindE0ELNS_15FloatRoundStyleE2ESJ_EENS1_15EpilogueDefaultEEEEEvvEEEEvNT_6ParamsE,(.L_x_358 - _ZN7cutlass13device_kernelINS_4gemm6kernel13GemmUniversalIN4cute5tupleIJiiiiEEENS1_10collective13CollectiveMmaINS1_37MainloopSm90TmaGmmaWarpSpecializedFP8ILi18ENS5_IJNS4_1CILi1EEESB_SB_EEENS1_35KernelTmaWarpSpecializedCooperativeEEENS5_IJNSA_ILi256EEENSA_ILi128EEENSA_ILi32EEEEEENS_12float_e4m3_tENS5_IJlSB_lEEENS_12float_e5m2_tESK_NS4_8TiledMMAINS4_8MMA_AtomIJNS4_4SM904GMMA31MMA_64x128x32_F32E4M3E5M2_SS_TNILNSP_7ScaleInE1ELSR_1EEEEEENS4_6LayoutINS5_IJNSA_ILi2EEESB_SB_EEENS5_IJSB_NSA_ILi0EEESX_EEEEENS5_IJNS4_10UnderscoreES10_S10_EEEEENS4_13SM90_TMA_LOADENS4_14ComposedLayoutINS4_7SwizzleILi1ELi4ELi3EEENS4_18smem_ptr_flag_bitsILi8EEENSU_INS5_IJNSA_ILi8EEESH_EEENS5_IJSH_SB_EEEEEEEvNS4_8identityES13_S1D_vS1E_EENS_8epilogue10collective6detail29Sm90TmaWarpSpecializedAdapterINS1H_15DefaultEpilogueISJ_SK_SK_NS1G_6thread17LinearCombinationISJ_Li1EffLNS1L_9ScaleType4KindE0ELNS_15FloatRoundStyleE2ESJ_EENS1_15EpilogueDefaultEEEEEvvEEEEvNT_6ParamsE)
        .other          _ZN7cutlass13device_kernelINS_4gemm6kernel13GemmUniversalIN4cute5tupleIJiiiiEEENS1_10collective13CollectiveMmaINS1_37MainloopSm90TmaGmmaWarpSpecializedFP8ILi18ENS5_IJNS4_1CILi1EEESB_SB_EEENS1_35KernelTmaWarpSpecializedCooperativeEEENS5_IJNSA_ILi256EEENSA_ILi128EEENSA_ILi32EEEEEENS_12float_e4m3_tENS5_IJlSB_lEEENS_12float_e5m2_tESK_NS4_8TiledMMAINS4_8MMA_AtomIJNS4_4SM904GMMA31MMA_64x128x32_F32E4M3E5M2_SS_TNILNSP_7ScaleInE1ELSR_1EEEEEENS4_6LayoutINS5_IJNSA_ILi2EEESB_SB_EEENS5_IJSB_NSA_ILi0EEESX_EEEEENS5_IJNS4_10UnderscoreES10_S10_EEEEENS4_13SM90_TMA_LOADENS4_14ComposedLayoutINS4_7SwizzleILi1ELi4ELi3EEENS4_18smem_ptr_flag_bitsILi8EEENSU_INS5_IJNSA_ILi8EEESH_EEENS5_IJSH_SB_EEEEEEEvNS4_8identityES13_S1D_vS1E_EENS_8epilogue10collective6detail29Sm90TmaWarpSpecializedAdapterINS1H_15DefaultEpilogueISJ_SK_SK_NS1G_6thread17LinearCombinationISJ_Li1EffLNS1L_9ScaleType4KindE0ELNS_15FloatRoundStyleE2ESJ_EENS1_15EpilogueDefaultEEEEEvvEEEEvNT_6ParamsE,@"STO_CUDA_ENTRY STV_DEFAULT"
_ZN7cutlass13device_kernelINS_4gemm6kernel13GemmUniversalIN4cute5tupleIJiiiiEEENS1_10collective13CollectiveMmaINS1_37MainloopSm90TmaGmmaWarpSpecializedFP8ILi18ENS5_IJNS4_1CILi1EEESB_SB_EEENS1_35KernelTmaWarpSpecializedCooperativeEEENS5_IJNSA_ILi256EEENSA_ILi128EEENSA_ILi32EEEEEENS_12float_e4m3_tENS5_IJlSB_lEEENS_12float_e5m2_tESK_NS4_8TiledMMAINS4_8MMA_AtomIJNS4_4SM904GMMA31MMA_64x128x32_F32E4M3E5M2_SS_TNILNSP_7ScaleInE1ELSR_1EEEEEENS4_6LayoutINS5_IJNSA_ILi2EEESB_SB_EEENS5_IJSB_NSA_ILi0EEESX_EEEEENS5_IJNS4_10UnderscoreES10_S10_EEEEENS4_13SM90_TMA_LOADENS4_14ComposedLayoutINS4_7SwizzleILi1ELi4ELi3EEENS4_18smem_ptr_flag_bitsILi8EEENSU_INS5_IJNSA_ILi8EEESH_EEENS5_IJSH_SB_EEEEEEEvNS4_8identityES13_S1D_vS1E_EENS_8epilogue10collective6detail29Sm90TmaWarpSpecializedAdapterINS1H_15DefaultEpilogueISJ_SK_SK_NS1G_6thread17LinearCombinationISJ_Li1EffLNS1L_9ScaleType4KindE0ELNS_15FloatRoundStyleE2ESJ_EENS1_15EpilogueDefaultEEEEEvvEEEEvNT_6ParamsE:
[----:B------:R-:W0:Y:S02]  /*0000*/  LDC R1, c[0x0][0x28] ;  /* 0x00000a00ff017b82 */ /* 0x000e240000000800 */
[----:B0-----:R-:W-:Y:S01]  /*0010*/  VIADD R1, R1, 0xffffff00 ;  /* 0xffffff0001017836 */ /* 0x001fe20000000000 */
[----:B------:R-:W0:Y:S01]  /*0020*/  S2R R2, SR_TID.X ;  /* 0x0000000000027919 */ /* 0x000e220000002100 */
[----:B------:R-:W-:Y:S01]  /*0030*/  ELECT P0, URZ, PT ;  /* 0x00000000003f782f */ /* 0x000fe20003800000 */
[----:B------:R-:W-:Y:S01]  /*0040*/  BSSY B0, `(.L_x_0) ;  /* 0x0000015000007945 */ /* 0x000fe20003800000 */
[--C-:B0-----:R-:W-:Y:S02]  /*0050*/  SHF.R.U32.HI R0, RZ, 0x5, R2.reuse ;  /* 0x00000005ff007819 */ /* 0x101fe40000011602 */
[----:B------:R-:W-:-:S03]  /*0060*/  SHF.R.U32.HI R2, RZ, 0x7, R2 ;  /* 0x00000007ff027819 */ /* 0x000fc60000011602 */
[----:B------:R-:W0:Y:S04]  /*0070*/  SHFL.IDX PT, R3, R0, RZ, 0x1f ;  /* 0x00001fff00037589 */ /* 0x000e2800000e0000 */
[----:B------:R-:W1:Y:S01]  /*0080*/  SHFL.IDX PT, R2, R2, RZ, 0x1f ;  /* 0x00001fff02027589 */ /* 0x000e6200000e0000 */
[----:B0-----:R-:W-:Y:S02]  /*0090*/  R2UR UR4, R3 ;  /* 0x00000000030472ca */ /* 0x001fe400000e0000 */
[----:B-1----:R-:W-:-:S11]  /*00a0*/  R2UR UR6, R2 ;  /* 0x00000000020672ca */ /* 0x002fd600000e0000 */
[----:B------:R-:W-:Y:S02]  /*00b0*/  USHF.R.S32.HI UR5, URZ, 0x1f, UR4 ;  /* 0x0000001f3f057899 */ /* 0x000fe40008011404 */
[----:B------:R-:W-:Y:S02]  /*00c0*/  ISETP.NE.OR P0, PT, RZ, UR4, !P0 ;  /* 0x00000004ff007c0c */ /* 0x000fe4000c705670 */
[----:B------:R-:W-:-:S04]  /*00d0*/  ULEA.HI UR5, UR5, UR4, URZ, 0x2 ;  /* 0x0000000405057291 */ /* 0x000fc8000f8f103f */
[----:B------:R-:W-:-:S04]  /*00e0*/  ULOP3.LUT UR5, UR5, 0xfffffffc, URZ, 0xc0, !UPT ;  /* 0xfffffffc05057892 */ /* 0x000fc8000f8ec03f */
[----:B------:R-:W-:-:S03]  /*00f0*/  UIADD3 UR8, UR4, -UR5, URZ ;  /* 0x8000000504087290 */ /* 0x000fc6000fffe03f */
[----:B------:R-:W-:Y:S09]  /*0100*/  @P0 BRA `(.L_x_1) ;  /* 0x0000000000200947 */ /* 0x000ff20003800000 */
[----:B------:R-:W-:Y:S02]  /*0110*/  ULDC.64 UR4, c[0x0][0x198] ;  /* 0x0000660000047ab9 */ /* 0x000fe40000000a00 */
[----:B------:R-:W-:Y:S02]  /*0120*/  UIADD3 UR10, UP0, UR4, 0xf0, URZ ;  /* 0x000000f0040a7890 */ /* 0x000fe4000ff1e03f */
[----:B------:R-:W-:Y:S02]  /*0130*/  UIADD3 UR4, UP1, UR4, 0x1f0, URZ ;  /* 0x000001f004047890 */ /* 0x000fe4000ff3e03f */
[----:B------:R-:W-:Y:S02]  /*0140*/  UIADD3.X UR11, URZ, UR5, URZ, UP0, !UPT ;  /* 0x000000053f0b7290 */ /* 0x000fe400087fe43f */
[----:B------:R-:W-:-:S07]  /*0150*/  UIADD3.X UR5, URZ, UR5, URZ, UP1, !UPT ;  /* 0x000000053f057290 */ /* 0x000fce0008ffe43f */
[----:B------:R0:W-:Y:S02]  /*0160*/  UTMACCTL.PF [UR10] ;  /* 0x000000000a0079b9 */ /* 0x0001e40008040000 */
[----:B------:R0:W-:Y:S02]  /*0170*/  UTMACCTL.PF [UR4] ;  /* 0x00000000040079b9 */ /* 0x0001e40008040000 */
[----:B0-----:R-:W-:Y:S01]  /*0180*/  NOP ;  /* 0x0000000000007918 */ /* 0x001fe20000000000 */
.L_x_1:
[----:B------:R-:W-:Y:S05]  /*0190*/  BSYNC B0 ;  /* 0x0000000000007941 */ /* 0x000fea0003800000 */
.L_x_0:
[----:B------:R-:W0:Y:S01]  /*01a0*/  SHFL.IDX PT, R2, R0, RZ, 0x1f ;  /* 0x00001fff00027589 */ /* 0x000e2200000e0000 */
[----:B------:R-:W-:Y:S01]  /*01b0*/  UISETP.NE.AND UP0, UPT, UR8, 0x3, UPT ;  /* 0x000000030800788c */ /* 0x000fe2000bf05270 */
[----:B------:R-:W-:Y:S01]  /*01c0*/  ISETP.NE.AND P1, PT, RZ, UR6, PT ;  /* 0x00000006ff007c0c */ /* 0x000fe2000bf25270 */
[----:B------:R-:W-:Y:S02]  /*01d0*/  UIADD3 UR10, UR6, -0x1, URZ ;  /* 0xffffffff060a7890 */ /* 0x000fe4000fffe03f */
[----:B------:R-:W-:Y:S02]  /*01e0*/  UISETP.EQ.OR UP0, UPT, UR8, URZ, !UP0 ;  /* 0x0000003f0800728c */ /* 0x000fe4000c702670 */
[----:B------:R-:W-:Y:S02]  /*01f0*/  UISETP.GE.U32.AND UP1, UPT, UR10, 0x2, UPT ;  /* 0x000000020a00788c */ /* 0x000fe4000bf26070 */
[----:B------:R-:W-:-:S04]  /*0200*/  UISETP.EQ.AND UP0, UPT, UR6, URZ, UP0 ;  /* 0x0000003f0600728c */ /* 0x000fc80008702270 */
[----:B------:R-:W-:-:S04]  /*0210*/  USEL UR13, URZ, 0x1, !UP0 ;  /* 0x000000013f0d7887 */ /* 0x000fc8000c000000 */
[----:B------:R-:W-:Y:S01]  /*0220*/  USEL UR13, UR13, 0x2, UP1 ;  /* 0x000000020d0d7887 */ /* 0x000fe20008800000 */
[----:B0-----:R-:W-:-:S13]  /*0230*/  ISETP.NE.AND P0, PT, R2, RZ, PT ;  /* 0x000000ff0200720c */ /* 0x001fda0003f05270 */
[----:B------:R-:W-:Y:S05]  /*0240*/  @P0 BRA `(.L_x_2) ;  /* 0x0000000000d40947 */ /* 0x000fea0003800000 */
[----:B------:R-:W-:Y:S01]  /*0250*/  ELECT P0, URZ, PT ;  /* 0x00000000003f782f */ /* 0x000fe20003800000 */
[----:B------:R-:W-:-:S12]  /*0260*/  BSSY B0, `(.L_x_2) ;  /* 0x0000033000007945 */ /* 0x000fd80003800000 */
[----:B------:R-:W-:Y:S05]  /*0270*/  @!P0 BRA `(.L_x_3) ;  /* 0x0000000000c48947 */ /* 0x000fea0003800000 */
[----:B------:R-:W0:Y:S01]  /*0280*/  S2UR UR9, SR_CgaCtaId ;  /* 0x00000000000979c3 */ /* 0x000e220000008800 */
[----:B------:R-:W-:Y:S01]  /*0290*/  UMOV UR4, 0x400 ;  /* 0x0000040000047882 */ /* 0x000fe20000000000 */
[----:B------:R-:W-:Y:S01]  /*02a0*/  UMOV UR5, 0x1 ;  /* 0x0000000100057882 */ /* 0x000fe20000000000 */
[----:B------:R-:W-:Y:S02]  /*02b0*/  UMOV UR6, 0x100 ;  /* 0x0000010000067882 */ /* 0x000fe40000000000 */
[----:B------:R-:W-:-:S04]  /*02c0*/  UIADD3 UR6, -UR6, 0x100000, URZ ;  /* 0x0010000006067890 */ /* 0x000fc8000fffe13f */
[----:B------:R-:W-:Y:S02]  /*02d0*/  USHF.L.U32 UR7, UR6, 0xb, URZ ;  /* 0x0000000b06077899 */ /* 0x000fe4000800063f */
[----:B------:R-:W-:Y:S02]  /*02e0*/  USHF.L.U32 UR6, UR6, 0x1, URZ ;  /* 0x0000000106067899 */ /* 0x000fe4000800063f */
[----:B0-----:R-:W-:Y:S02]  /*02f0*/  ULEA UR9, UR9, UR4, 0x18 ;  /* 0x0000000409097291 */ /* 0x001fe4000f8ec03f */
[----:B------:R-:W-:-:S04]  /*0300*/  UIADD3 UR4, -UR5, 0x100000, URZ ;  /* 0x0010000005047890 */ /* 0x000fc8000fffe13f */
[----:B------:R-:W-:Y:S02]  /*0310*/  USHF.L.U32 UR5, UR4, 0xb, URZ ;  /* 0x0000000b04057899 */ /* 0x000fe4000800063f */
[----:B------:R-:W-:Y:S01]  /*0320*/  USHF.L.U32 UR4, UR4, 0x1, URZ ;  /* 0x0000000104047899 */ /* 0x000fe2000800063f */
[----:B------:R-:W0:Y:S11]  /*0330*/  FENCE.VIEW.ASYNC.S ;  /* 0x00000000000073c6 */ /* 0x000e360000000000 */
[----:B0-----:R0:W1:Y:S01]  /*0340*/  SYNCS.EXCH.64 URZ, [UR9], UR4 ;  /* 0x00000004093f75b2 */ /* 0x0010620008000100 */
[----:B------:R0:W2:Y:S01]  /*0350*/  SYNCS.EXCH.64 URZ, [UR9+0x90], UR6 ;  /* 0x00009006093f75b2 */ /* 0x0000a20008000100 */
[----:B------:R0:W3:Y:S01]  /*0360*/  SYNCS.EXCH.64 URZ, [UR9+0x8], UR4 ;  /* 0x00000804093f75b2 */ /* 0x0000e20008000100 */
[----:B------:R0:W4:Y:S01]  /*0370*/  SYNCS.EXCH.64 URZ, [UR9+0x98], UR6 ;  /* 0x00009806093f75b2 */ /* 0x0001220008000100 */
[----:B------:R0:W0:Y:S01]  /*0380*/  SYNCS.EXCH.64 URZ, [UR9+0x10], UR4 ;  /* 0x00001004093f75b2 */ /* 0x0000220008000100 */
        /* <DEDUP_REMOVED lines=31> */
[----:B-1234-:R-:W-:Y:S01]  /*0580*/  NOP ;  /* 0x0000000000007918 */ /* 0x01efe20000000000 */
.L_x_3:
[----:B0-----:R-:W-:Y:S05]  /*0590*/  BSYNC B0 ;  /* 0x0000000000007941 */ /* 0x001fea0003800000 */
.L_x_2:
[----:B------:R-:W0:Y:S01]  /*05a0*/  SHFL.IDX PT, R0, R0, RZ, 0x1f ;  /* 0x00001fff00007589 */ /* 0x000e2200000e0000 */
[----:B------:R-:W1:Y:S01]  /*05b0*/  LDC R2, c[0x0][0x65c] ;  /* 0x00019700ff027b82 */ /* 0x000e620000000800 */
[----:B------:R-:W-:Y:S01]  /*05c0*/  ELECT P0, URZ, PT ;  /* 0x00000000003f782f */ /* 0x000fe20003800000 */
[----:B------:R-:W-:Y:S01]  /*05d0*/  IMAD.MOV.U32 R3, RZ, RZ, RZ ;  /* 0x000000ffff037224 */ /* 0x000fe200078e00ff */
[----:B------:R-:W-:Y:S01]  /*05e0*/  UMOV UR4, 0x20 ;  /* 0x0000002000047882 */ /* 0x000fe20000000000 */
[----:B------:R-:W-:Y:S01]  /*05f0*/  NOP ;  /* 0x0000000000007918 */ /* 0x000fe20000000000 */
[----:B------:R-:W-:Y:S01]  /*0600*/  NOP ;  /* 0x0000000000007918 */ /* 0x000fe20000000000 */
[----:B0-----:R-:W-:Y:S02]  /*0610*/  ISETP.NE.OR P0, PT, R0, RZ, !P0 ;  /* 0x000000ff0000720c */ /* 0x001fe40004705670 */
[----:B-1----:R-:W-:Y:S01]  /*0620*/  ISETP.NE.AND P4, PT, R2, 0x1, PT ;  /* 0x000000010200780c */ /* 0x002fe20003f85270 */
[----:B------:R-:W0:Y:S01]  /*0630*/  S2R R0, SR_CTAID.Y ;  /* 0x0000000000007919 */ /* 0x000e220000002600 */
[----:B------:R-:W1:Y:S09]  /*0640*/  S2R R2, SR_CTAID.X ;  /* 0x0000000000027919 */ /* 0x000e720000002500 */
[----:B------:R-:W-:Y:S01]  /*0650*/  VOTEU.ALL UP0, P0 ;  /* 0x00000000003f7886 */ /* 0x000fe20000000000 */
[----:B------:R-:W-:Y:S01]  /*0660*/  VOTEU.ALL UP1, P0 ;  /* 0x00000000003f7886 */ /* 0x000fe20000020000 */
[----:B------:R-:W1:Y:S01]  /*0670*/  @P4 LDC R7, c[0x0][0x10] ;  /* 0x00000400ff074b82 */ /* 0x000e620000000800 */
[----:B------:R-:W-:-:S02]  /*0680*/  @P4 IMAD.MOV.U32 R5, RZ, RZ, RZ ;  /* 0x000000ffff054224 */ /* 0x000fc400078e00ff */
[----:B------:R-:W-:Y:S01]  /*0690*/  @P4 IMAD.MOV.U32 R11, RZ, RZ, RZ ;  /* 0x000000ffff0b4224 */ /* 0x000fe200078e00ff */
[----:B------:R-:W-:Y:S01]  /*06a0*/  @!UP0 UMOV UR6, 0x400 ;  /* 0x0000040000068882 */ /* 0x000fe20000000000 */
[----:B------:R-:W-:-:S04]  /*06b0*/  @!UP0 UIADD3 UR4, -UR4, 0x100000, URZ ;  /* 0x0010000004048890 */ /* 0x000fc8000fffe13f */
[----:B------:R-:W-:Y:S02]  /*06c0*/  @!UP0 USHF.L.U32 UR5, UR4, 0xb, URZ ;  /* 0x0000000b04058899 */ /* 0x000fe4000800063f */
[----:B------:R-:W-:Y:S01]  /*06d0*/  @!UP0 USHF.L.U32 UR4, UR4, 0x1, URZ ;  /* 0x0000000104048899 */ /* 0x000fe2000800063f */
[----:B------:R-:W2:Y:S08]  /*06e0*/  @!P4 LDC R9, c[0x0][0xc] ;  /* 0x00000300ff09cb82 */ /* 0x000eb00000000800 */
[----:B------:R-:W3:Y:S01]  /*06f0*/  @!UP0 S2UR UR7, SR_CgaCtaId ;  /* 0x00000000000789c3 */ /* 0x000ee20000008800 */
[----:B0-----:R-:W-:-:S04]  /*0700*/  @P4 IMAD.MOV.U32 R4, RZ, RZ, R0 ;  /* 0x000000ffff044224 */ /* 0x001fc800078e0000 */
[----:B-1----:R-:W-:-:S04]  /*0710*/  @P4 IMAD.WIDE.U32 R6, R2, R7, R4 ;  /* 0x0000000702064225 */ /* 0x002fc800078e0004 */
[----:B------:R-:W-:Y:S02]  /*0720*/  @P4 IMAD.MOV.U32 R16, RZ, RZ, R6 ;  /* 0x000000ffff104224 */ /* 0x000fe400078e0006 */
[----:B------:R-:W-:Y:S02]  /*0730*/  @P4 IMAD.IADD R17, R7, 0x1, R11 ;  /* 0x0000000107114824 */ /* 0x000fe400078e020b */
[----:B--2---:R-:W-:-:S04]  /*0740*/  @!P4 IMAD.WIDE.U32 R4, R9, R0, R2 ;  /* 0x000000000904c225 */ /* 0x004fc800078e0002 */
[----:B------:R-:W-:Y:S02]  /*0750*/  @!P4 IMAD.MOV.U32 R16, RZ, RZ, R4 ;  /* 0x000000ffff10c224 */ /* 0x000fe400078e0004 */
[----:B------:R-:W-:Y:S01]  /*0760*/  @!P4 IMAD.MOV.U32 R17, RZ, RZ, R5 ;  /* 0x000000ffff11c224 */ /* 0x000fe200078e0005 */
[----:B---3--:R-:W-:Y:S02]  /*0770*/  @!UP0 ULEA UR6, UR7, UR6, 0x18 ;  /* 0x0000000607068291 */ /* 0x008fe4000f8ec03f */
[----:B------:R0:W-:Y:S01]  /*0780*/  STL [R1+0x7c], R16 ;  /* 0x00007c1001007387 */ /* 0x0001e20000100800 */
[----:B------:R-:W-:-:S03]  /*0790*/  VOTEU.ALL UP0, P0 ;  /* 0x00000000003f7886 */ /* 0x000fc60000000000 */
[----:B------:R0:W-:Y:S04]  /*07a0*/  STL [R1+0x78], R17 ;  /* 0x0000781101007387 */ /* 0x0001e80000100800 */
[----:B------:R-:W1:Y:S02]  /*07b0*/  FENCE.VIEW.ASYNC.S ;  /* 0x00000000000073c6 */ /* 0x000e640000000000 */
[----:B-1----:R0:W1:Y:S01]  /*07c0*/  @!UP0 SYNCS.EXCH.64 URZ, [UR6+0x130], UR4 ;  /* 0x00013004063f85b2 */ /* 0x0020620008000100 */
[----:B------:R0:W1:Y:S01]  /*07d0*/  @!UP1 SYNCS.EXCH.64 URZ, [UR6+0x138], UR4 ;  /* 0x00013804063f95b2 */ /* 0x0000620008000100 */
[----:B------:R-:W-:Y:S01]  /*07e0*/  NOP ;  /* 0x0000000000007918 */ /* 0x000fe20000000000 */
[----:B-1----:R-:W-:Y:S06]  /*07f0*/  BAR.SYNC.DEFER_BLOCKING 0x0 ;  /* 0x0000000000007b1d */ /* 0x002fec0000010000 */
[----:B0-----:R-:W-:Y:S05]  /*0800*/  @!P1 BRA `(.L_x_4) ;  /* 0x000000e000e89947 */ /* 0x001fea0003800000 */
[----:B------:R-:W-:-:S06]  /*0810*/  UISETP.GT.U32.AND UP0, UPT, UR10, 0x1, UPT ;  /* 0x000000010a00788c */ /* 0x000fcc000bf04070 */
[----:B------:R-:W-:-:S13]  /*0820*/  PLOP3.LUT P0, PT, PT, PT, UP0, 0x80, 0x0 ;  /* 0x000000000000781c */ /* 0x000fda0003f0f008 */
[----:B------:R-:W-:Y:S05]  /*0830*/  @P0 EXIT ;  /* 0x000000000000094d */ /* 0x000fea0003800000 */
[----:B------:R-:W-:Y:S01]  /*0840*/  IMAD.MOV.U32 R6, RZ, RZ, -0x1 ;  /* 0xffffffffff067424 */ /* 0x000fe200078e00ff */
[----:B------:R-:W-:Y:S01]  /*0850*/  ULDC.64 UR4, c[0x0][0x650] ;  /* 0x0001940000047ab9 */ /* 0x000fe20000000a00 */
[----:B------:R-:W-:Y:S01]  /*0860*/  IMAD.MOV.U32 R5, RZ, RZ, -0x1 ;  /* 0xffffffffff057424 */ /* 0x000fe200078e00ff */
[----:B------:R-:W-:Y:S01]  /*0870*/  ISETP.GE.U32.AND P0, PT, R16, UR4, PT ;  /* 0x0000000410007c0c */ /* 0x000fe2000bf06070 */
[----:B------:R-:W-:Y:S01]  /*0880*/  UMOV UR22, 0xffffffff ;  /* 0xffffffff00167882 */ /* 0x000fe20000000000 */
[----:B------:R0:W-:Y:S01]  /*0890*/  STL [R1+0x84], R6 ;  /* 0x0000840601007387 */ /* 0x0001e20000100800 */
[----:B------:R-:W-:Y:S02]  /*08a0*/  PRMT R4, RZ, 0x7610, R4 ;  /* 0x00007610ff047816 */ /* 0x000fe40000000004 */
[----:B------:R-:W-:Y:S01]  /*08b0*/  ISETP.GE.U32.AND.EX P0, PT, R17, UR5, PT, P0 ;  /* 0x0000000511007c0c */ /* 0x000fe2000bf06100 */
[----:B------:R0:W-:-:S12]  /*08c0*/  STL [R1+0x80], R5 ;  /* 0x0000800501007387 */ /* 0x0001d80000100800 */
[----:B0-----:R-:W-:Y:S05]  /*08d0*/  @P0 BRA `(.L_x_5) ;  /* 0x0000000400680947 */ /* 0x001fea0003800000 */
[----:B------:R-:W0:Y:S01]  /*08e0*/  LDC.64 R12, c[0x0][0x628] ;  /* 0x00018a00ff0c7b82 */ /* 0x000e220000000a00 */
[----:B------:R-:W-:Y:S02]  /*08f0*/  IMAD.MOV.U32 R4, RZ, RZ, R16 ;  /* 0x000000ffff047224 */ /* 0x000fe400078e0010 */
[----:B------:R-:W-:-:S05]  /*0900*/  IMAD.MOV.U32 R5, RZ, RZ, R17 ;  /* 0x000000ffff057224 */ /* 0x000fca00078e0011 */
[----:B------:R-:W1:Y:S08]  /*0910*/  LDC R10, c[0x0][0x630] ;  /* 0x00018c00ff0a7b82 */ /* 0x000e700000000800 */
[----:B------:R-:W2:Y:S01]  /*0920*/  LDC.64 R14, c[0x0][0x620] ;  /* 0x00018800ff0e7b82 */ /* 0x000ea20000000a00 */
[----:B0-----:R-:W-:-:S04]  /*0930*/  ISETP.NE.U32.AND P0, PT, R12, RZ, PT ;  /* 0x000000ff0c00720c */ /* 0x001fc80003f05070 */
[----:B------:R-:W-:-:S13]  /*0940*/  ISETP.NE.AND.EX P0, PT, R13, RZ, PT, P0 ;  /* 0x000000ff0d00720c */ /* 0x000fda0003f05300 */
[----:B-12---:R-:W-:Y:S05]  /*0950*/  @!P0 BRA `(.L_x_6) ;  /* 0x0000000000288947 */ /* 0x006fea0003800000 */
[----:B------:R-:W0:Y:S02]  /*0960*/  LDC R9, c[0x0][0x634] ;  /* 0x00018d00ff097b82 */ /* 0x000e240000000800 */
[----:B0-----:R-:W-:-:S05]  /*0970*/  IADD3 R9, P0, R16, R9, RZ ;  /* 0x0000000910097210 */ /* 0x001fca0007f1e0ff */
[----:B------:R-:W-:-:S04]  /*0980*/  IMAD.X R11, RZ, RZ, R17, P0 ;  /* 0x000000ffff0b7224 */ /* 0x000fc800000e0611 */
[----:B------:R-:W-:-:S04]  /*0990*/  IMAD.WIDE.U32 R4, R11, R12, RZ ;  /* 0x0000000c0b047225 */ /* 0x000fc800078e00ff */
[----:B------:R-:W-:-:S04]  /*09a0*/  IMAD.WIDE.U32 R6, P0, R9, R13, R4 ;  /* 0x0000000d09067225 */ /* 0x000fc80007800004 */
[----:B------:R-:W-:-:S04]  /*09b0*/  IMAD.WIDE.U32 R4, R9, R12, RZ ;  /* 0x0000000c09047225 */ /* 0x000fc800078e00ff */
[----:B------:R-:W-:Y:S01]  /*09c0*/  IMAD.X R9, RZ, RZ, RZ, P0 ;  /* 0x000000ffff097224 */ /* 0x000fe200000e06ff */
[----:B------:R-:W-:Y:S01]  /*09d0*/  IADD3 RZ, P0, R5, R6, RZ ;  /* 0x0000000605ff7210 */ /* 0x000fe20007f1e0ff */
[----:B------:R-:W-:-:S04]  /*09e0*/  IMAD.MOV.U32 R8, RZ, RZ, R7 ;  /* 0x000000ffff087224 */ /* 0x000fc800078e0007 */
[----:B------:R-:W-:-:S08]  /*09f0*/  IMAD.WIDE.U32.X R4, R11, R13, R8, P0 ;  /* 0x0000000d0b047225 */ /* 0x000fd000000e0408 */
.L_x_6:
[-CC-:B------:R-:W-:Y:S01]  /*0a00*/  SHF.R.U64 R24, R4, R10.reuse, R5.reuse ;  /* 0x0000000a04187219 */ /* 0x180fe20000001205 */
[----:B------:R-:W0:Y:S01]  /*0a10*/  LDC R8, c[0x0][0x618] ;  /* 0x00018600ff087b82 */ /* 0x000e220000000800 */
[----:B------:R-:W-:Y:S01]  /*0a20*/  SHF.R.U32.HI R4, RZ, R10, R5 ;  /* 0x0000000aff047219 */ /* 0x000fe20000011605 */
[----:B------:R-:W-:Y:S01]  /*0a30*/  ULDC UR4, c[0x0][0x150] ;  /* 0x0000540000047ab9 */ /* 0x000fe20000000800 */
[----:B------:R-:W-:Y:S01]  /*0a40*/  IADD3 R9, P0, RZ, -R24, RZ ;  /* 0x80000018ff097210 */ /* 0x000fe20007f1e0ff */
[----:B------:R-:W-:Y:S01]  /*0a50*/  IMAD.MOV.U32 R5, RZ, RZ, R17 ;  /* 0x000000ffff057224 */ /* 0x000fe200078e0011 */
[----:B------:R-:W-:-:S03]  /*0a60*/  I2FP.F32.U32 R3, R2 ;  /* 0x0000000200037245 */ /* 0x000fc60000201000 */
[----:B------:R-:W1:Y:S01]  /*0a70*/  LDC.64 R18, c[0x0][0x640] ;  /* 0x00019000ff127b82 */ /* 0x000e620000000a00 */
[----:B------:R-:W-:Y:S02]  /*0a80*/  IMAD.X R11, RZ, RZ, ~R4, P0 ;  /* 0x000000ffff0b7224 */ /* 0x000fe400000e0e04 */
[----:B------:R-:W-:Y:S01]  /*0a90*/  FMUL R3, R3, UR4 ;  /* 0x0000000403037c20 */ /* 0x000fe20008400000 */
[----:B------:R-:W-:Y:S01]  /*0aa0*/  IMAD.MOV.U32 R4, RZ, RZ, R16 ;  /* 0x000000ffff047224 */ /* 0x000fe200078e0010 */
[----:B------:R-:W-:Y:S01]  /*0ab0*/  ULDC UR4, c[0x0][0x154] ;  /* 0x0000550000047ab9 */ /* 0x000fe20000000800 */
[-C--:B------:R-:W-:Y:S02]  /*0ac0*/  IMAD R6, R11, R14.reuse, RZ ;  /* 0x0000000e0b067224 */ /* 0x080fe400078e02ff */
[C---:B------:R-:W-:Y:S01]  /*0ad0*/  IMAD.WIDE.U32 R4, R9.reuse, R14, R4 ;  /* 0x0000000e09047225 */ /* 0x040fe200078e0004 */
[----:B------:R-:W2:Y:S01]  /*0ae0*/  LDC R10, c[0x0][0x608] ;  /* 0x00018200ff0a7b82 */ /* 0x000ea20000000800 */
[----:B------:R-:W3:Y:S02]  /*0af0*/  F2I.U32.TRUNC.NTZ R3, R3 ;  /* 0x0000000300037305 */ /* 0x000ee4000020f000 */
[----:B------:R-:W-:-:S04]  /*0b00*/  IMAD R9, R9, R15, R6 ;  /* 0x0000000f09097224 */ /* 0x000fc800078e0206 */
[----:B------:R-:W-:Y:S01]  /*0b10*/  IMAD.IADD R5, R5, 0x1, R9 ;  /* 0x0000000105057824 */ /* 0x000fe200078e0209 */
[----:B------:R-:W4:Y:S01]  /*0b20*/  LDC R7, c[0x0][0x144] ;  /* 0x00005100ff077b82 */ /* 0x000f220000000800 */
[----:B------:R-:W-:-:S03]  /*0b30*/  IMAD.MOV.U32 R9, RZ, RZ, 0x1 ;  /* 0x00000001ff097424 */ /* 0x000fc600078e00ff */
[----:B0-----:R-:W-:Y:S02]  /*0b40*/  SHF.R.U64 R12, R4, R8, R5 ;  /* 0x00000008040c7219 */ /* 0x001fe40000001205 */
[----:B------:R-:W-:Y:S02]  /*0b50*/  I2FP.F32.U32 R4, R0 ;  /* 0x0000000000047245 */ /* 0x000fe40000201000 */
[----:B------:R-:W0:Y:S01]  /*0b60*/  LDC R14, c[0x0][0x658] ;  /* 0x00019600ff0e7b82 */ /* 0x000e220000000800 */
[----:B-1----:R-:W-:Y:S01]  /*0b70*/  ISETP.NE.U32.AND P0, PT, R18, RZ, PT ;  /* 0x000000ff1200720c */ /* 0x002fe20003f05070 */
[----:B---3--:R-:W-:Y:S02]  /*0b80*/  IMAD.MOV R6, RZ, RZ, -R3 ;  /* 0x000000ffff067224 */ /* 0x008fe400078e0a03 */
[----:B------:R-:W-:Y:S01]  /*0b90*/  FMUL R4, R4, UR4 ;  /* 0x0000000404047c20 */ /* 0x000fe20008400000 */
[----:B------:R-:W-:Y:S01]  /*0ba0*/  SHF.R.U32.HI R3, RZ, R8, R5 ;  /* 0x00000008ff037219 */ /* 0x000fe20000011605 */
[----:B------:R-:W-:Y:S01]  /*0bb0*/  IMAD.MOV.U32 R5, RZ, RZ, -0x1 ;  /* 0xffffffffff057424 */ /* 0x000fe200078e00ff */
[----:B------:R-:W-:Y:S01]  /*0bc0*/  ISETP.NE.AND.EX P0, PT, R19, RZ, PT, P0 ;  /* 0x000000ff1300720c */ /* 0x000fe20003f05300 */
[----:B------:R1:W3:Y:S01]  /*0bd0*/  F2I.U32.TRUNC.NTZ R11, R4 ;  /* 0x00000004000b7305 */ /* 0x0002e2000020f000 */
[----:B------:R-:W1:Y:S01]  /*0be0*/  LDC R13, c[0x0][0x148] ;  /* 0x00005200ff0d7b82 */ /* 0x000e620000000800 */
[----:B--2---:R-:W-:-:S02]  /*0bf0*/  SHF.R.U64 R23, R12, R10, R3 ;  /* 0x0000000a0c177219 */ /* 0x004fc40000001203 */
[----:B------:R-:W-:-:S05]  /*0c00*/  SHF.R.U32.HI R3, RZ, R10, R3 ;  /* 0x0000000aff037219 */ /* 0x000fca0000011603 */
[----:B------:R-:W2:Y:S01]  /*0c10*/  LDC R17, c[0x0][0x600] ;  /* 0x00018000ff117b82 */ /* 0x000ea20000000800 */
[----:B----4-:R-:W-:-:S07]  /*0c20*/  IMAD R8, R7, R6, R2 ;  /* 0x0000000607087224 */ /* 0x010fce00078e0202 */
[----:B------:R-:W4:Y:S01]  /*0c30*/  LDC R16, c[0x0][0x648] ;  /* 0x00019200ff107b82 */ /* 0x000f220000000800 */
[-C--:B0-----:R-:W-:Y:S02]  /*0c40*/  SHF.L.U32 R2, R5, R14.reuse, RZ ;  /* 0x0000000e05027219 */ /* 0x081fe400000006ff */
[--C-:B------:R-:W-:Y:S02]  /*0c50*/  SHF.R.U64 R22, R23, R14, R3.reuse ;  /* 0x0000000e17167219 */ /* 0x100fe40000001203 */
[----:B------:R-:W-:Y:S02]  /*0c60*/  LOP3.LUT R10, RZ, R2, RZ, 0x33, !PT ;  /* 0x00000002ff0a7212 */ /* 0x000fe400078e33ff */
[-C--:B------:R-:W-:Y:S01]  /*0c70*/  SHF.R.U32.HI R3, RZ, R14.reuse, R3 ;  /* 0x0000000eff037219 */ /* 0x080fe20000011603 */
[----:B------:R-:W0:Y:S01]  /*0c80*/  LDC R21, c[0x0][0x638] ;  /* 0x00018e00ff157b82 */ /* 0x000e220000000800 */
[----:B------:R-:W-:Y:S01]  /*0c90*/  SHF.L.U32 R9, R9, R14, RZ ;  /* 0x0000000e09097219 */ /* 0x000fe200000006ff */
[----:B------:R-:W-:-:S06]  /*0ca0*/  IMAD.MOV.U32 R2, RZ, RZ, R22 ;  /* 0x000000ffff027224 */ /* 0x000fcc00078e0016 */
[----:B------:R-:W0:Y:S01]  /*0cb0*/  LDC R20, c[0x0][0x610] ;  /* 0x00018400ff147b82 */ /* 0x000e220000000800 */
[----:B-1-3--:R-:W-:Y:S05]  /*0cc0*/  @!P0 BRA `(.L_x_7) ;  /* 0x0000000000288947 */ /* 0x00afea0003800000 */
[----:B------:R-:W1:Y:S02]  /*0cd0*/  LDC R7, c[0x0][0x64c] ;  /* 0x00019300ff077b82 */ /* 0x000e640000000800 */
[----:B-1----:R-:W-:-:S05]  /*0ce0*/  IADD3 R7, P0, R22, R7, RZ ;  /* 0x0000000716077210 */ /* 0x002fca0007f1e0ff */
        /* <DEDUP_REMOVED lines=8> */
.L_x_7:
[----:B----4-:R-:W-:Y:S01]  /*0d70*/  SHF.R.U64 R2, R2, R16, R3 ;  /* 0x0000001002027219 */ /* 0x010fe20000001203 */
[----:B--2---:R-:W-:Y:S01]  /*0d80*/  VIADD R3, R17, 0xffffffff ;  /* 0xffffffff11037836 */ /* 0x004fe20000000000 */
[----:B------:R-:W-:Y:S01]  /*0d90*/  LOP3.LUT R10, R23, R10, RZ, 0xc0, !PT ;  /* 0x0000000a170a7212 */ /* 0x000fe200078ec0ff */
[----:B------:R-:W-:Y:S01]  /*0da0*/  IMAD.MOV R11, RZ, RZ, -R11 ;  /* 0x000000ffff0b7224 */ /* 0x000fe200078e0a0b */
[----:B------:R-:W-:Y:S01]  /*0db0*/  R2UR UR22, R24 ;  /* 0x00000000181672ca */ /* 0x000fe200000e0000 */
[----:B------:R-:W-:Y:S01]  /*0dc0*/  IMAD.MOV R4, RZ, RZ, -R2 ;  /* 0x000000ffff047224 */ /* 0x000fe200078e0a02 */
[----:B------:R-:W-:Y:S01]  /*0dd0*/  LOP3.LUT R3, R12, R3, RZ, 0xc0, !PT ;  /* 0x000000030c037212 */ /* 0x000fe200078ec0ff */
[----:B------:R-:W-:Y:S02]  /*0de0*/  @P4 IMAD R8, R13, R11, R0 ;  /* 0x0000000b0d084224 */ /* 0x000fe400078e0200 */
[----:B------:R-:W-:Y:S02]  /*0df0*/  IMAD R9, R9, R2, R10 ;  /* 0x0000000209097224 */ /* 0x000fe400078e020a */
[----:B0-----:R-:W-:-:S02]  /*0e00*/  IMAD R0, R4, R21, R22 ;  /* 0x0000001504007224 */ /* 0x001fc400078e0216 */
[----:B------:R-:W-:Y:S02]  /*0e10*/  IMAD R8, R9, R20, R8 ;  /* 0x0000001409087224 */ /* 0x000fe400078e0208 */
[----:B------:R-:W-:Y:S02]  /*0e20*/  IMAD R3, R0, R17, R3 ;  /* 0x0000001100037224 */ /* 0x000fe400078e0203 */
[----:B------:R-:W-:-:S03]  /*0e30*/  IMAD.MOV.U32 R4, RZ, RZ, 0x1 ;  /* 0x00000001ff047424 */ /* 0x000fc600078e00ff */
[----:B------:R-:W-:Y:S02]  /*0e40*/  SEL R2, R3, R8, !P4 ;  /* 0x0000000803027207 */ /* 0x000fe40006000000 */
[----:B------:R-:W-:-:S03]  /*0e50*/  SEL R0, R8, R3, !P4 ;  /* 0x0000000308007207 */ /* 0x000fc60006000000 */
[----:B------:R0:W-:Y:S04]  /*0e60*/  STL [R1+0x80], R2 ;  /* 0x0000800201007387 */ /* 0x0001e80000100800 */
[----:B------:R0:W-:Y:S02]  /*0e70*/  STL [R1+0x84], R0 ;  /* 0x0000840001007387 */ /* 0x0001e40000100800 */
.L_x_5:
[----:B------:R-:W-:-:S08]  /*0e80*/  NOP ;  /* 0x0000000000007918 */ /* 0x000fd00000000000 */
[----:B------:R-:W1:Y:S02]  /*0e90*/  USETMAXREG.TRY_ALLOC.CTAPOOL UP0, 0xe8 ;  /* 0x000000e8000079c8 */ /* 0x000e640008000600 */
[----:B-1----:R-:W-:-:S13]  /*0ea0*/  PLOP3.LUT P0, PT, PT, PT, UP0, 0x80, 0x0 ;  /* 0x000000000000781c */ /* 0x002fda0003f0f008 */
[----:B------:R-:W-:Y:S05]  /*0eb0*/  @!P0 BRA `(.L_x_5) ;  /* 0xfffffffc00f08947 */ /* 0x000fea000383ffff */
[----:B------:R-:W-:Y:S01]  /*0ec0*/  ULDC.64 UR4, c[0x0][0x598] ;  /* 0x0001660000047ab9 */ /* 0x000fe20000000a00 */
[----:B------:R-:W-:Y:S01]  /*0ed0*/  ULDC.64 UR16, c[0x0][0x208] ;  /* 0x0000820000107ab9 */ /* 0x000fe20000000a00 */
[----:B------:R-:W-:-:S04]  /*0ee0*/  ISETP.NE.U32.AND P0, PT, RZ, UR4, PT ;  /* 0x00000004ff007c0c */ /* 0x000fc8000bf05070 */
[----:B------:R-:W-:-:S13]  /*0ef0*/  ISETP.NE.AND.EX P0, PT, RZ, UR5, PT, P0 ;  /* 0x00000005ff007c0c */ /* 0x000fda000bf05300 */
[----:B------:R-:W-:Y:S05]  /*0f00*/  @!P0 BRA `(.L_x_8) ;  /* 0x0000000000208947 */ /* 0x000fea0003800000 */
[----:B0-----:R-:W0:Y:S02]  /*0f10*/  LDC.64 R2, c[0x0][0x598] ;  /* 0x00016600ff027b82 */ /* 0x001e240000000a00 */
[----:B0-----:R-:W2:Y:S02]  /*0f20*/  LDG.E.64 R2, desc[UR16][R2.64] ;  /* 0x0000001002027981 */ /* 0x001ea4000c1e1b00 */
[----:B--2---:R-:W-:-:S04]  /*0f30*/  ISETP.NE.U32.AND P0, PT, R2, RZ, PT ;  /* 0x000000ff0200720c */ /* 0x004fc80003f05070 */
[----:B------:R-:W-:-:S13]  /*0f40*/  ISETP.NE.AND.EX P0, PT, R3, RZ, PT, P0 ;  /* 0x000000ff0300720c */ /* 0x000fda0003f05300 */
[----:B------:R-:W-:Y:S05]  /*0f50*/  @!P0 BRA `(.L_x_8) ;  /* 0x00000000000c8947 */ /* 0x000fea0003800000 */
[----:B------:R-:W2:Y:S02]  /*0f60*/  LD.E R2, desc[UR16][R2.64] ;  /* 0x0000001002027980 */ /* 0x000ea4000c101900 */
[----:B--2---:R-:W-:Y:S01]  /*0f70*/  R2UR UR20, R2 ;  /* 0x00000000021472ca */ /* 0x004fe200000e0000 */
[----:B------:R-:W-:-:S14]  /*0f80*/  BRA `(.L_x_9) ;  /* 0x0000000000247947 */ /* 0x000fdc0003800000 */
.L_x_8:
[----:B------:R-:W-:Y:S02]  /*0f90*/  ULDC.64 UR4, c[0x0][0x588] ;  /* 0x0001620000047ab9 */ /* 0x000fe40000000a00 */
[----:B------:R-:W-:-:S04]  /*0fa0*/  ISETP.NE.U32.AND P0, PT, RZ, UR4, PT ;  /* 0x00000004ff007c0c */ /* 0x000fc8000bf05070 */
[----:B------:R-:W-:-:S13]  /*0fb0*/  ISETP.NE.AND.EX P0, PT, RZ, UR5, PT, P0 ;  /* 0x00000005ff007c0c */ /* 0x000fda000bf05300 */
[----:B------:R-:W-:Y:S05]  /*0fc0*/  @!P0 BRA `(.L_x_10) ;  /* 0x0000000000108947 */ /* 0x000fea0003800000 */
[----:B0-----:R-:W0:Y:S02]  /*0fd0*/  LDC.64 R2, c[0x0][0x588] ;  /* 0x00016200ff027b82 */ /* 0x001e240000000a00 */
[----:B0-----:R-:W2:Y:S02]  /*0fe0*/  LDG.E R2, desc[UR16][R2.64] ;  /* 0x0000001002027981 */ /* 0x001ea4000c1e1900 */
[----:B--2---:R-:W-:Y:S01]  /*0ff0*/  R2UR UR20, R2 ;  /* 0x00000000021472ca */ /* 0x004fe200000e0000 */
[----:B------:R-:W-:-:S14]  /*1000*/  BRA `(.L_x_9) ;  /* 0x0000000000047947 */ /* 0x000fdc0003800000 */
.L_x_10:
[----:B------:R-:W-:-:S05]  /*1010*/  ULDC UR20, c[0x0][0x580] ;  /* 0x0001600000147ab9 */ /* 0x000fca0000000800 */
.L_x_9:
[----:B------:R-:W-:Y:S02]  /*1020*/  ULDC.64 UR4, c[0x0][0x5a0] ;  /* 0x0001680000047ab9 */ /* 0x000fe40000000a00 */
        /* <DEDUP_REMOVED lines=11> */
.L_x_11:
        /* <DEDUP_REMOVED lines=8> */
.L_x_13:
[----:B------:R-:W-:-:S05]  /*1160*/  ULDC UR21, c[0x0][0x584] ;  /* 0x0001610000157ab9 */ /* 0x000fca0000000800 */
.L_x_12:
[----:B------:R-:W-:-:S13]  /*1170*/  LOP3.LUT P0, RZ, R4, 0xff, RZ, 0xc0, !PT ;  /* 0x000000ff04ff7812 */ /* 0x000fda000780c0ff */
[----:B------:R-:W-:Y:S05]  /*1180*/  @!P0 EXIT ;  /* 0x000000000000894d */ /* 0x000fea0003800000 */
[----:B------:R-:W-:Y:S01]  /*1190*/  ULDC UR4, c[0x0][0x28c] ;  /* 0x0000a30000047ab9 */ /* 0x000fe20000000800 */
[----:B------:R-:W-:Y:S02]  /*11a0*/  ULOP3.LUT UR23, UR13, 0x1, URZ, 0xfc, !UPT ;  /* 0x000000010d177892 */ /* 0x000fe4000f8efc3f */
[----:B------:R-:W-:-:S04]  /*11b0*/  UIADD3 UR4, UR4, 0x1f, URZ ;  /* 0x0000001f04047890 */ /* 0x000fc8000fffe03f */
[----:B------:R-:W-:-:S04]  /*11c0*/  USHF.R.S32.HI UR5, URZ, 0x1f, UR4 ;  /* 0x0000001f3f057899 */ /* 0x000fc80008011404 */
[----:B------:R-:W-:-:S03]  /*11d0*/  ULEA.HI UR5, UR5, UR4, URZ, 0x5 ;  /* 0x0000000405057291 */ /* 0x000fc6000f8f283f */
[----:B------:R-:W-:Y:S01]  /*11e0*/  UMOV UR4, URZ ;  /* 0x0000003f00047c82 */ /* 0x000fe20008000000 */
[----:B------:R-:W-:-:S03]  /*11f0*/  USHF.R.S32.HI UR12, URZ, 0x5, UR5 ;  /* 0x000000053f0c7899 */ /* 0x000fc60008011405 */
[----:B------:R-:W-:-:S09]  /*1200*/  UMOV UR5, URZ ;  /* 0x0000003f00057c82 */ /* 0x000fd20008000000 */
.L_x_294:
[----:B0-----:R-:W0:Y:S01]  /*1210*/  S2R R0, SR_TID.X ;  /* 0x0000000000007919 */ /* 0x001e220000002100 */
[----:B-1----:R-:W1:Y:S01]  /*1220*/  S2UR UR11, SR_CgaCtaId ;  /* 0x00000000000b79c3 */ /* 0x002e620000008800 */
[----:B------:R-:W-:Y:S01]  /*1230*/  UMOV UR14, 0x400 ;  /* 0x00000400000e7882 */ /* 0x000fe20000000000 */
[----:B------:R-:W-:Y:S01]  /*1240*/  UMOV UR6, URZ ;  /* 0x0000003f00067c82 */ /* 0x000fe20008000000 */
[----:B------:R-:W-:Y:S01]  /*1250*/  STL [R1+0x74], RZ ;  /* 0x000074ff01007387 */ /* 0x000fe20000100800 */
[----:B------:R-:W-:Y:S01]  /*1260*/  UMOV UR7, URZ ;  /* 0x0000003f00077c82 */ /* 0x000fe20008000000 */
[----:B------:R-:W-:Y:S01]  /*1270*/  UMOV UR8, URZ ;  /* 0x0000003f00087c82 */ /* 0x000fe20008000000 */
[----:B------:R-:W-:Y:S01]  /*1280*/  UMOV UR18, UR5 ;  /* 0x0000000500127c82 */ /* 0x000fe20008000000 */
[----:B------:R-:W-:Y:S01]  /*1290*/  STL [R1+0x70], RZ ;  /* 0x000070ff01007387 */ /* 0x000fe20000100800 */
[----:B--2---:R-:W2:Y:S01]  /*12a0*/  LDC R2, c[0x0][0x28c] ;  /* 0x0000a300ff027b82 */ /* 0x004ea20000000800 */
[----:B------:R-:W-:-:S02]  /*12b0*/  CS2R R4, SRZ ;  /* 0x0000000000047805 */ /* 0x000fc4000001ff00 */
[----:B------:R-:W-:Y:S01]  /*12c0*/  CS2R R6, SRZ ;  /* 0x0000000000067805 */ /* 0x000fe2000001ff00 */
[----:B------:R-:W-:Y:S01]  /*12d0*/  STL [R1+0x6c], RZ ;  /* 0x00006cff01007387 */ /* 0x000fe20000100800 */
[----:B------:R-:W-:Y:S02]  /*12e0*/  CS2R R8, SRZ ;  /* 0x0000000000087805 */ /* 0x000fe4000001ff00 */
[----:B------:R-:W-:Y:S02]  /*12f0*/  CS2R R10, SRZ ;  /* 0x00000000000a7805 */ /* 0x000fe4000001ff00 */
[----:B------:R-:W-:Y:S01]  /*1300*/  CS2R R12, SRZ ;  /* 0x00000000000c7805 */ /* 0x000fe2000001ff00 */
[----:B------:R-:W-:Y:S01]  /*1310*/  STL [R1+0x68], RZ ;  /* 0x000068ff01007387 */ /* 0x000fe20000100800 */
[----:B------:R-:W-:Y:S02]  /*1320*/  CS2R R14, SRZ ;  /* 0x00000000000e7805 */ /* 0x000fe4000001ff00 */
[----:B------:R-:W-:-:S02]  /*1330*/  CS2R R16, SRZ ;  /* 0x0000000000107805 */ /* 0x000fc4000001ff00 */
[----:B------:R-:W-:Y:S01]  /*1340*/  CS2R R18, SRZ ;  /* 0x0000000000127805 */ /* 0x000fe2000001ff00 */
[----:B------:R-:W-:Y:S01]  /*1350*/  STL [R1+0x64], RZ ;  /* 0x000064ff01007387 */ /* 0x000fe20000100800 */
[----:B------:R-:W-:Y:S02]  /*1360*/  CS2R R20, SRZ ;  /* 0x0000000000147805 */ /* 0x000fe4000001ff00 */
[----:B------:R-:W-:Y:S02]  /*1370*/  CS2R R22, SRZ ;  /* 0x0000000000167805 */ /* 0x000fe4000001ff00 */
[----:B------:R-:W-:Y:S01]  /*1380*/  CS2R R152, SRZ ;  /* 0x0000000000987805 */ /* 0x000fe2000001ff00 */
[----:B------:R-:W-:Y:S01]  /*1390*/  STL [R1+0x60], RZ ;  /* 0x000060ff01007387 */ /* 0x000fe20000100800 */
[----:B-1----:R-:W-:Y:S01]  /*13a0*/  ULEA UR14, UR11, UR14, 0x18 ;  /* 0x0000000e0b0e7291 */ /* 0x002fe2000f8ec03f */
[----:B------:R-:W-:Y:S02]  /*13b0*/  CS2R R154, SRZ ;  /* 0x00000000009a7805 */ /* 0x000fe4000001ff00 */
[----:B------:R-:W-:Y:S01]  /*13c0*/  CS2R R156, SRZ ;  /* 0x00000000009c7805 */ /* 0x000fe2000001ff00 */
[----:B------:R-:W-:Y:S01]  /*13d0*/  STL [R1+0x5c], RZ ;  /* 0x00005cff01007387 */ /* 0x000fe20000100800 */
[----:B------:R-:W-:-:S02]  /*13e0*/  CS2R R158, SRZ ;  /* 0x00000000009e7805 */ /* 0x000fc4000001ff00 */
[----:B------:R-:W-:Y:S02]  /*13f0*/  CS2R R160, SRZ ;  /* 0x0000000000a07805 */ /* 0x000fe4000001ff00 */
[----:B------:R-:W-:Y:S02]  /*1400*/  CS2R R162, SRZ ;  /* 0x0000000000a27805 */ /* 0x000fe4000001ff00 */
[----:B0-----:R-:W-:Y:S01]  /*1410*/  LOP3.LUT R0, R0, 0x80, RZ, 0xc0, !PT ;  /* 0x0000008000007812 */ /* 0x001fe200078ec0ff */
[----:B------:R-:W-:Y:S01]  /*1420*/  STL [R1+0x58], RZ ;  /* 0x000058ff01007387 */ /* 0x000fe20000100800 */
[----:B--2---:R-:W-:Y:S02]  /*1430*/  ISETP.GE.AND P0, PT, R2, 0x1, PT ;  /* 0x000000010200780c */ /* 0x004fe40003f06270 */
[----:B------:R-:W-:Y:S02]  /*1440*/  CS2R R2, SRZ ;  /* 0x0000000000027805 */ /* 0x000fe4000001ff00 */
[----:B------:R-:W-:Y:S01]  /*1450*/  SHF.R.U32.HI R0, RZ, 0x7, R0 ;  /* 0x00000007ff007819 */ /* 0x000fe20000011600 */
[----:B------:R-:W-:Y:S01]  /*1460*/  STL [R1+0x54], RZ ;  /* 0x000054ff01007387 */ /* 0x000fe20000100800 */
[----:B------:R-:W-:-:S02]  /*1470*/  CS2R R164, SRZ ;  /* 0x0000000000a47805 */ /* 0x000fc4000001ff00 */
[----:B------:R-:W-:Y:S02]  /*1480*/  CS2R R166, SRZ ;  /* 0x0000000000a67805 */ /* 0x000fe4000001ff00 */
[----:B------:R-:W-:Y:S01]  /*1490*/  CS2R R168, SRZ ;  /* 0x0000000000a87805 */ /* 0x000fe2000001ff00 */
[----:B------:R-:W-:Y:S01]  /*14a0*/  STL [R1+0x50], RZ ;  /* 0x000050ff01007387 */ /* 0x000fe20000100800 */
[----:B------:R-:W-:Y:S02]  /*14b0*/  CS2R R170, SRZ ;  /* 0x0000000000aa7805 */ /* 0x000fe4000001ff00 */
[----:B------:R-:W-:Y:S02]  /*14c0*/  CS2R R172, SRZ ;  /* 0x0000000000ac7805 */ /* 0x000fe4000001ff00 */
[----:B------:R-:W-:Y:S01]  /*14d0*/  CS2R R174, SRZ ;  /* 0x0000000000ae7805 */ /* 0x000fe2000001ff00 */
[----:B------:R-:W0:Y:S01]  /*14e0*/  SHFL.IDX PT, R0, R0, RZ, 0x1f ;  /* 0x00001fff00007589 */ /* 0x000e2200000e0000 */
[----:B------:R-:W-:-:S02]  /*14f0*/  CS2R R176, SRZ ;  /* 0x0000000000b07805 */ /* 0x000fc4000001ff00 */
[----:B------:R-:W-:Y:S02]  /*1500*/  CS2R R178, SRZ ;  /* 0x0000000000b27805 */ /* 0x000fe4000001ff00 */
[----:B------:R-:W-:Y:S01]  /*1510*/  CS2R R180, SRZ ;  /* 0x0000000000b47805 */ /* 0x000fe2000001ff00 */
[----:B------:R1:W-:Y:S01]  /*1520*/  STL [R1+0x4c], RZ ;  /* 0x00004cff01007387 */ /* 0x0003e20000100800 */
[----:B------:R-:W-:Y:S02]  /*1530*/  CS2R R182, SRZ ;  /* 0x0000000000b67805 */ /* 0x000fe4000001ff00 */
[----:B------:R-:W-:Y:S02]  /*1540*/  CS2R R184, SRZ ;  /* 0x0000000000b87805 */ /* 0x000fe4000001ff00 */
[----:B------:R-:W-:Y:S01]  /*1550*/  CS2R R186, SRZ ;  /* 0x0000000000ba7805 */ /* 0x000fe2000001ff00 */
[----:B------:R1:W-:Y:S01]  /*1560*/  STL [R1+0x48], RZ ;  /* 0x000048ff01007387 */ /* 0x0003e20000100800 */
        /* <DEDUP_REMOVED lines=14> */
[----:B------:R-:W-:Y:S02]  /*1650*/  CS2R R210, SRZ ;  /* 0x0000000000d27805 */ /* 0x000fe4000001ff00 */
[----:B0-----:R-:W-:Y:S01]  /*1660*/  R2UR UR9, R0 ;  /* 0x00000000000972ca */ /* 0x001fe200000e0000 */
[----:B------:R1:W-:Y:S01]  /*1670*/  STL [R1+0x38], RZ ;  /* 0x000038ff01007387 */ /* 0x0003e20000100800 */
[----:B------:R-:W-:Y:S01]  /*1680*/  IMAD.MOV.U32 R0, RZ, RZ, RZ ;  /* 0x000000ffff007224 */ /* 0x000fe200078e00ff */
[----:B------:R-:W-:-:S02]  /*1690*/  CS2R R212, SRZ ;  /* 0x0000000000d47805 */ /* 0x000fc4000001ff00 */
[----:B------:R-:W-:Y:S01]  /*16a0*/  CS2R R214, SRZ ;  /* 0x0000000000d67805 */ /* 0x000fe2000001ff00 */
[----:B------:R1:W-:Y:S01]  /*16b0*/  STL [R1+0x34], RZ ;  /* 0x000034ff01007387 */ /* 0x0003e20000100800 */
[----:B------:R-:W-:Y:S02]  /*16c0*/  CS2R R216, SRZ ;  /* 0x0000000000d87805 */ /* 0x000fe4000001ff00 */
[----:B------:R-:W-:Y:S02]  /*16d0*/  CS2R R218, SRZ ;  /* 0x0000000000da7805 */ /* 0x000fe4000001ff00 */
[----:B------:R-:W-:Y:S01]  /*16e0*/  CS2R R220, SRZ ;  /* 0x0000000000dc7805 */ /* 0x000fe2000001ff00 */
[----:B------:R1:W-:Y:S01]  /*16f0*/  STL [R1+0x30], RZ ;  /* 0x000030ff01007387 */ /* 0x0003e20000100800 */
[----:B------:R-:W-:Y:S02]  /*1700*/  CS2R R222, SRZ ;  /* 0x0000000000de7805 */ /* 0x000fe4000001ff00 */
[----:B------:R-:W-:Y:S01]  /*1710*/  CS2R R224, SRZ ;  /* 0x0000000000e07805 */ /* 0x000fe2000001ff00 */
[----:B------:R-:W-:Y:S01]  /*1720*/  IMAD.MOV.U32 R226, RZ, RZ, RZ ;  /* 0x000000ffffe27224 */ /* 0x000fe200078e00ff */
[----:B------:R1:W-:Y:S01]  /*1730*/  STL [R1+0x2c], RZ ;  /* 0x00002cff01007387 */ /* 0x0003e20000100800 */
[----:B------:R-:W-:Y:S01]  /*1740*/  ULEA.HI UR10, UR9, UR9, URZ, 0x1 ;  /* 0x00000009090a7291 */ /* 0x000fe2000f8f083f */
[----:B------:R-:W-:Y:S01]  /*1750*/  IMAD.U32 R227, RZ, RZ, UR4 ;  /* 0x00000004ffe37e24 */ /* 0x000fe2000f8e00ff */
[----:B------:R-:W-:Y:S01]  /*1760*/  CS2R R88, SRZ ;  /* 0x0000000000587805 */ /* 0x000fe2000001ff00 */
[----:B------:R1:W-:Y:S01]  /*1770*/  STL [R1+0x28], RZ ;  /* 0x000028ff01007387 */ /* 0x0003e20000100800 */
[----:B------:R-:W-:Y:S01]  /*1780*/  ULOP3.LUT UR10, UR10, 0x1ffffe, URZ, 0xc0, !UPT ;  /* 0x001ffffe0a0a7892 */ /* 0x000fe2000f8ec03f */
[----:B------:R-:W-:-:S02]  /*1790*/  CS2R R90, SRZ ;  /* 0x00000000005a7805 */ /* 0x000fc4000001ff00 */
[----:B------:R-:W-:Y:S01]  /*17a0*/  CS2R R92, SRZ ;  /* 0x00000000005c7805 */ /* 0x000fe2000001ff00 */
[----:B------:R1:W-:Y:S01]  /*17b0*/  STL [R1+0x24], RZ ;  /* 0x000024ff01007387 */ /* 0x0003e20000100800 */
[----:B------:R-:W-:Y:S01]  /*17c0*/  UIADD3 UR10, UR9, -UR10, URZ ;  /* 0x8000000a090a7290 */ /* 0x000fe2000fffe03f */
[----:B------:R-:W-:Y:S02]  /*17d0*/  CS2R R94, SRZ ;  /* 0x00000000005e7805 */ /* 0x000fe4000001ff00 */
[----:B------:R-:W-:Y:S01]  /*17e0*/  CS2R R96, SRZ ;  /* 0x0000000000607805 */ /* 0x000fe2000001ff00 */
[----:B------:R1:W-:Y:S01]  /*17f0*/  STL [R1+0x20], RZ ;  /* 0x000020ff01007387 */ /* 0x0003e20000100800 */
[----:B------:R-:W-:Y:S01]  /*1800*/  ULEA UR10, UR10, UR14, 0xb ;  /* 0x0000000e0a0a7291 */ /* 0x000fe2000f8e583f */
[----:B------:R-:W-:Y:S02]  /*1810*/  CS2R R98, SRZ ;  /* 0x0000000000627805 */ /* 0x000fe4000001ff00 */
[----:B------:R-:W-:Y:S01]  /*1820*/  CS2R R100, SRZ ;  /* 0x0000000000647805 */ /* 0x000fe2000001ff00 */
[----:B------:R1:W-:Y:S01]  /*1830*/  STL [R1+0x1c], RZ ;  /* 0x00001cff01007387 */ /* 0x0003e20000100800 */
[----:B------:R-:W-:Y:S01]  /*1840*/  UIADD3 UR10, UR10, 0x200, URZ ;  /* 0x000002000a0a7890 */ /* 0x000fe2000fffe03f */
[----:B------:R-:W-:-:S02]  /*1850*/  CS2R R102, SRZ ;  /* 0x0000000000667805 */ /* 0x000fc4000001ff00 */
[----:B------:R-:W-:Y:S01]  /*1860*/  CS2R R104, SRZ ;  /* 0x0000000000687805 */ /* 0x000fe2000001ff00 */
[----:B------:R1:W-:Y:S01]  /*1870*/  STL [R1+0x18], RZ ;  /* 0x000018ff01007387 */ /* 0x0003e20000100800 */
[----:B------:R-:W-:Y:S01]  /*1880*/  USHF.R.U32.HI UR10, URZ, 0x4, UR10 ;  /* 0x000000043f0a7899 */ /* 0x000fe2000801160a */
[----:B------:R-:W-:Y:S02]  /*1890*/  CS2R R106, SRZ ;  /* 0x00000000006a7805 */ /* 0x000fe4000001ff00 */
[----:B------:R-:W-:Y:S01]  /*18a0*/  CS2R R108, SRZ ;  /* 0x00000000006c7805 */ /* 0x000fe2000001ff00 */
[----:B------:R1:W-:Y:S01]  /*18b0*/  STL [R1+0x14], RZ ;  /* 0x000014ff01007387 */ /* 0x0003e20000100800 */
[----:B------:R-:W-:Y:S01]  /*18c0*/  ULOP3.LUT UR15, UR10, 0x3fff, URZ, 0xc0, !UPT ;  /* 0x00003fff0a0f7892 */ /* 0x000fe2000f8ec03f */
        /* <DEDUP_REMOVED lines=18> */
[----:B------:R1:W-:Y:S01]  /*19f0*/  STL [R1], RZ ;  /* 0x000000ff01007387 */ /* 0x0003e20000100800 */
[----:B------:R-:W-:-:S02]  /*1a00*/  CS2R R138, SRZ ;  /* 0x00000000008a7805 */ /* 0x000fc4000001ff00 */
[----:B------:R-:W-:Y:S02]  /*1a10*/  CS2R R140, SRZ ;  /* 0x00000000008c7805 */ /* 0x000fe4000001ff00 */
[----:B------:R-:W-:Y:S02]  /*1a20*/  CS2R R142, SRZ ;  /* 0x00000000008e7805 */ /* 0x000fe4000001ff00 */
[----:B------:R-:W-:Y:S02]  /*1a30*/  CS2R R144, SRZ ;  /* 0x0000000000907805 */ /* 0x000fe4000001ff00 */
[----:B------:R-:W-:Y:S02]  /*1a40*/  CS2R R146, SRZ ;  /* 0x0000000000927805 */ /* 0x000fe4000001ff00 */
[----:B------:R-:W-:Y:S02]  /*1a50*/  CS2R R148, SRZ ;  /* 0x0000000000947805 */ /* 0x000fe4000001ff00 */
[----:B------:R-:W-:-:S02]  /*1a60*/  CS2R R150, SRZ ;  /* 0x0000000000967805 */ /* 0x000fc4000001ff00 */
[----:B------:R-:W-:Y:S02]  /*1a70*/  CS2R R24, SRZ ;  /* 0x0000000000187805 */ /* 0x000fe4000001ff00 */
[----:B---34-:R-:W-:Y:S02]  /*1a80*/  CS2R R26, SRZ ;  /* 0x00000000001a7805 */ /* 0x018fe4000001ff00 */
[----:B------:R-:W-:Y:S02]  /*1a90*/  CS2R R28, SRZ ;  /* 0x00000000001c7805 */ /* 0x000fe4000001ff00 */
[----:B------:R-:W-:Y:S02]  /*1aa0*/  CS2R R30, SRZ ;  /* 0x00000000001e7805 */ /* 0x000fe4000001ff00 */
[----:B------:R-:W-:Y:S02]  /*1ab0*/  CS2R R32, SRZ ;  /* 0x0000000000207805 */ /* 0x000fe4000001ff00 */
        /* <DEDUP_REMOVED lines=26> */
[----:B------:R-:W-:Y:S01]  /*1c60*/  CS2R R86, SRZ ;  /* 0x0000000000567805 */ /* 0x000fe2000001ff00 */
[----:B-1----:R-:W-:Y:S06]  /*1c70*/  @!P0 BRA `(.L_x_14) ;  /* 0x0000001000608947 */ /* 0x002fec0003800000 */
[----:B------:R-:W-:-:S06]  /*1c80*/  UISETP.NE.AND UP0, UPT, UR23, 0x3, UPT ;  /* 0x000000031700788c */ /* 0x000fcc000bf05270 */
[----:B------:R-:W-:-:S13]  /*1c90*/  PLOP3.LUT P1, PT, PT, PT, UP0, 0x80, 0x0 ;  /* 0x000000000000781c */ /* 0x000fda0003f2f008 */
[----:B------:R-:W-:Y:S05]  /*1ca0*/  @!P1 BRA `(.L_x_15) ;  /* 0x0000000000049947 */ /* 0x000fea0003800000 */
[----:B------:R-:W-:Y:S01]  /*1cb0*/  BPT.TRAP 0x1 ;  /* 0x000000040000795c */ /* 0x000fe20000300000 */
.L_x_15:
[----:B------:R-:W-:Y:S01]  /*1cc0*/  ULEA UR7, UR5, UR14, 0x3 ;  /* 0x0000000e05077291 */ /* 0x000fe2000f8e183f */
[----:B------:R-:W-:-:S05]  /*1cd0*/  IMAD.U32 R0, RZ, RZ, UR4 ;  /* 0x00000004ff007e24 */ /* 0x000fca000f8e00ff */
[----:B------:R-:W-:-:S04]  /*1ce0*/  SHF.L.U32 R0, R0, 0x1f, RZ ;  /* 0x0000001f00007819 */ /* 0x000fc800000006ff */
[----:B------:R0:W1:Y:S01]  /*1cf0*/  SYNCS.PHASECHK.TRANS64.TRYWAIT P0, [UR7], R0 ;  /* 0x00000000ff0075a7 */ /* 0x0000620008000147 */
[----:B------:R-:W-:Y:S05]  /*1d00*/  @!P1 BRA `(.L_x_16) ;  /* 0x0000000000049947 */ /* 0x000fea0003800000 */
[----:B------:R-:W-:Y:S01]  /*1d10*/  BPT.TRAP 0x1 ;  /* 0x000000040000795c */ /* 0x000fe20000300000 */
.L_x_16:
[----:B------:R2:W-:Y:S01]  /*1d20*/  STL [R1+0x74], RZ ;  /* 0x000074ff01007387 */ /* 0x0005e20000100800 */
[----:B------:R-:W-:Y:S01]  /*1d30*/  UMOV UR6, 0x1 ;  /* 0x0000000100067882 */ /* 0x000fe20000000000 */
[----:B-1----:R-:W-:Y:S05]  /*1d40*/  @P0 BRA `(.L_x_17) ;  /* 0x0000000000080947 */ /* 0x002fea0003800000 */
[----:B------:R-:W1:Y:S02]  /*1d50*/  SYNCS.PHASECHK.TRANS64.TRYWAIT P0, [UR7], R0 ;  /* 0x00000000ff0075a7 */ /* 0x000e640008000147 */
[----:B-1----:R-:W-:Y:S05]  /*1d60*/  @!P0 BRA `(.L_x_18) ;  /* 0x000000ec00408947 */ /* 0x002fea0003800000 */
.L_x_17:
[----:B------:R3:W-:Y:S01]  /*1d70*/  STL [R1+0x70], RZ ;  /* 0x000070ff01007387 */ /* 0x0007e20000100800 */
[----:B------:R-:W-:Y:S01]  /*1d80*/  UIADD3 UR7, UR14, 0x24200, URZ ;  /* 0x000242000e077890 */ /* 0x000fe2000fffe03f */
[----:B------:R-:W-:Y:S01]  /*1d90*/  WARPGROUP.ARRIVE ;  /* 0x00000000000079c5 */ /* 0x000fe20000000000 */
[----:B------:R-:W-:Y:S01]  /*1da0*/  ULOP3.LUT UR8, UR15, 0x10000, URZ, 0xfc, !UPT ;  /* 0x000100000f087892 */ /* 0x000fe2000f8efc3f */
[----:B------:R3:W-:Y:S01]  /*1db0*/  STL [R1+0x6c], RZ ;  /* 0x00006cff01007387 */ /* 0x0007e20000100800 */
[----:B------:R-:W-:Y:S01]  /*1dc0*/  USHF.R.U32.HI UR7, URZ, 0x4, UR7 ;  /* 0x000000043f077899 */ /* 0x000fe20008011607 */
[----:B01----:R-:W-:Y:S01]  /*1dd0*/  IMAD.MOV.U32 R0, RZ, RZ, RZ ;  /* 0x000000ffff007224 */ /* 0x003fe200078e00ff */
[----:B------:R-:W-:Y:S01]  /*1de0*/  ULEA UR8, UR5, UR8, 0x9 ;  /* 0x0000000805087291 */ /* 0x000fe2000f8e483f */
[----:B------:R3:W-:Y:S01]  /*1df0*/  STL [R1+0x68], RZ ;  /* 0x000068ff01007387 */ /* 0x0007e20000100800 */
[----:B------:R-:W-:Y:S01]  /*1e00*/  ULOP3.LUT UR7, UR7, 0x3fff, URZ, 0xc0, !UPT ;  /* 0x00003fff07077892 */ /* 0x000fe2000f8ec03f */
[----:B------:R-:W-:Y:S01]  /*1e10*/  CS2R R2, SRZ ;  /* 0x0000000000027805 */ /* 0x000fe2000001ff00 */
[----:B------:R-:W-:Y:S01]  /*1e20*/  UMOV UR9, 0xc0000010 ;  /* 0xc000001000097882 */ /* 0x000fe20000000000 */
[----:B------:R3:W-:Y:S01]  /*1e30*/  STL [R1+0x64], RZ ;  /* 0x000064ff01007387 */ /* 0x0007e20000100800 */
[----:B------:R-:W-:Y:S01]  /*1e40*/  ULOP3.LUT UR7, UR7, 0x10000, URZ, 0xfc, !UPT ;  /* 0x0001000007077892 */ /* 0x000fe2000f8efc3f */
[----:B------:R-:W-:Y:S01]  /*1e50*/  CS2R R4, SRZ ;  /* 0x0000000000047805 */ /* 0x000fe2000001ff00 */
[----:B------:R-:W-:Y:S01]  /*1e60*/  UMOV UR11, 0xc0000010 ;  /* 0xc0000010000b7882 */ /* 0x000fe20000000000 */
[----:B------:R3:W-:Y:S01]  /*1e70*/  STL [R1+0x60], RZ ;  /* 0x000060ff01007387 */ /* 0x0007e20000100800 */
[----:B------:R-:W-:Y:S01]  /*1e80*/  ULEA UR10, UR5, UR7, 0x8 ;  /* 0x00000007050a7291 */ /* 0x000fe2000f8e403f */
[----:B------:R-:W-:-:S02]  /*1e90*/  CS2R R6, SRZ ;  /* 0x0000000000067805 */ /* 0x000fc4000001ff00 */
[----:B------:R-:W-:Y:S01]  /*1ea0*/  CS2R R8, SRZ ;  /* 0x0000000000087805 */ /* 0x000fe2000001ff00 */
[----:B------:R3:W-:Y:S01]  /*1eb0*/  STL [R1+0x5c], RZ ;  /* 0x00005cff01007387 */ /* 0x0007e20000100800 */
[----:B------:R-:W-:Y:S01]  /*1ec0*/  ULDC UR7, c[0x0][0x50c] ;  /* 0x0001430000077ab9 */ /* 0x000fe20000000800 */
[----:B------:R-:W-:Y:S01]  /*1ed0*/  CS2R R10, SRZ ;  /* 0x00000000000a7805 */ /* 0x000fe2000001ff00 */
[----:B------:R-:W-:Y:S01]  /*1ee0*/  UISETP.NE.AND UP0, UPT, UR7, 0x1, UPT ;  /* 0x000000010700788c */ /* 0x000fe2000bf05270 */
[----:B------:R3:W-:Y:S01]  /*1ef0*/  STL [R1+0x58], RZ ;  /* 0x000058ff01007387 */ /* 0x0007e20000100800 */
[----:B------:R-:W-:Y:S01]  /*1f00*/  CS2R R12, SRZ ;  /* 0x00000000000c7805 */ /* 0x000fe2000001ff00 */
[----:B------:R-:W-:Y:S01]  /*1f10*/  QGMMA.64x128x32.F32.E4M3.E5M2 R88, gdesc[UR8], RZ, !UPT ;  /* 0x01e00000085879f3 */ /* 0x000fe2000c7028ff */
[----:B------:R-:W-:Y:S01]  /*1f20*/  USEL UR7, URZ, 0x1, UP0 ;  /* 0x000000013f077887 */ /* 0x000fe20008000000 */
[----:B------:R3:W-:Y:S01]  /*1f30*/  STL [R1+0x54], RZ ;  /* 0x000054ff01007387 */ /* 0x0007e20000100800 */
[----:B------:R-:W-:Y:S01]  /*1f40*/  UIADD3 UR8, UR8, 0x100, URZ ;  /* 0x0000010008087890 */ /* 0x000fe2000fffe03f */
[----:B------:R-:W-:Y:S01]  /*1f50*/  CS2R R14, SRZ ;  /* 0x00000000000e7805 */ /* 0x000fe2000001ff00 */
[----:B------:R-:W-:Y:S01]  /*1f60*/  UMOV UR9, 0xc0000010 ;  /* 0xc000001000097882 */ /* 0x000fe20000000000 */
[----:B------:R3:W-:Y:S01]  /*1f70*/  STL [R1+0x50], RZ ;  /* 0x000050ff01007387 */ /* 0x0007e20000100800 */
[----:B------:R-:W-:-:S02]  /*1f80*/  ISETP.NE.AND P0, PT, RZ, UR7, PT ;  /* 0x00000007ff007c0c */ /* 0x000fc4000bf05270 */
[----:B------:R-:W-:Y:S02]  /*1f90*/  CS2R R16, SRZ ;  /* 0x0000000000107805 */ /* 0x000fe4000001ff00 */
[----:B------:R-:W-:Y:S01]  /*1fa0*/  CS2R R18, SRZ ;  /* 0x0000000000127805 */ /* 0x000fe2000001ff00 */
[----:B------:R3:W-:Y:S01]  /*1fb0*/  STL [R1+0x4c], RZ ;  /* 0x00004cff01007387 */ /* 0x0007e20000100800 */
[----:B------:R-:W-:Y:S01]  /*1fc0*/  CS2R R20, SRZ ;  /* 0x0000000000147805 */ /* 0x000fe2000001ff00 */
[----:B------:R-:W-:Y:S01]  /*1fd0*/  QGMMA.64x128x32.F32.E4M3.E5M2 R24, gdesc[UR8], RZ, !UPT, gsb0 ;  /* 0x01e00000081879f3 */ /* 0x000fe2000c0028ff */
[----:B------:R-:W-:Y:S01]  /*1fe0*/  CS2R R22, SRZ ;  /* 0x0000000000167805 */ /* 0x000fe2000001ff00 */
[----:B------:R3:W-:Y:S01]  /*1ff0*/  STL [R1+0x48], RZ ;  /* 0x000048ff01007387 */ /* 0x0007e20000100800 */
[----:B------:R-:W-:Y:S02]  /*2000*/  CS2R R152, SRZ ;  /* 0x0000000000987805 */ /* 0x000fe4000001ff00 */
        /* <DEDUP_REMOVED lines=47> */
[----:B------:R-:W-:Y:S01]  /*2300*/  CS2R R224, SRZ ;  /* 0x0000000000e07805 */ /* 0x000fe2000001ff00 */
[----:B------:R-:W-:Y:S02]  /*2310*/  IMAD.MOV.U32 R226, RZ, RZ, RZ ;  /* 0x000000ffffe27224 */ /* 0x000fe400078e00ff */
[----:B------:R3:W-:Y:S04]  /*2320*/  STL [R1+0x14], RZ ;  /* 0x000014ff01007387 */ /* 0x0007e80000100800 */
[----:B------:R3:W-:Y:S04]  /*2330*/  STL [R1+0x10], RZ ;  /* 0x000010ff01007387 */ /* 0x0007e80000100800 */
[----:B------:R3:W-:Y:S04]  /*2340*/  STL [R1+0xc], RZ ;  /* 0x00000cff01007387 */ /* 0x0007e80000100800 */
[----:B------:R3:W-:Y:S04]  /*2350*/  STL [R1+0x8], RZ ;  /* 0x000008ff01007387 */ /* 0x0007e80000100800 */
[----:B------:R3:W-:Y:S04]  /*2360*/  STL [R1+0x4], RZ ;  /* 0x000004ff01007387 */ /* 0x0007e80000100800 */
[----:B------:R3:W-:Y:S01]  /*2370*/  STL [R1], RZ ;  /* 0x000000ff01007387 */ /* 0x0007e20000100800 */
[----:B------:R-:W-:Y:S05]  /*2380*/  @!P0 BRA `(.L_x_19) ;  /* 0x0000000800808947 */ /* 0x000fea0003800000 */
[----:B------:R-:W-:Y:S02]  /*2390*/  WARPGROUP.DEPBAR.LE gsb0, 0x0 ;  /* 0x00008000000079c5 */ /* 0x000fe40000010000 */
[----:B------:R-:W-:-:S01]  /*23a0*/  FADD R227, RZ, R58 ;  /* 0x0000003affe37221 */ /* 0x000fc20000000000 */
[----:B------:R-:W-:Y:S01]  /*23b0*/  FADD R226, RZ, R88 ;  /* 0x00000058ffe27221 */ /* 0x000fe20000000000 */
[----:B------:R-:W-:-:S01]  /*23c0*/  FADD R225, RZ, R89 ;  /* 0x00000059ffe17221 */ /* 0x000fc20000000000 */
[----:B------:R-:W-:Y:S01]  /*23d0*/  FADD R224, RZ, R90 ;  /* 0x0000005affe07221 */ /* 0x000fe20000000000 */
[----:B------:R-:W-:-:S01]  /*23e0*/  FADD R223, RZ, R91 ;  /* 0x0000005bffdf7221 */ /* 0x000fc20000000000 */
[----:B------:R0:W-:Y:S01]  /*23f0*/  STL [R1], R227 ;  /* 0x000000e301007387 */ /* 0x0001e20000100800 */
[----:B------:R-:W-:-:S01]  /*2400*/  FADD R222, RZ, R92 ;  /* 0x0000005cffde7221 */ /* 0x000fc20000000000 */
[----:B------:R-:W-:Y:S01]  /*2410*/  FADD R221, RZ, R93 ;  /* 0x0000005dffdd7221 */ /* 0x000fe20000000000 */
[----:B------:R-:W-:-:S01]  /*2420*/  FADD R220, RZ, R94 ;  /* 0x0000005effdc7221 */ /* 0x000fc20000000000 */
[----:B------:R-:W-:Y:S01]  /*2430*/  FADD R219, RZ, R95 ;  /* 0x0000005fffdb7221 */ /* 0x000fe20000000000 */
[----:B------:R-:W-:-:S01]  /*2440*/  FADD R218, RZ, R96 ;  /* 0x00000060ffda7221 */ /* 0x000fc20000000000 */
[----:B------:R-:W-:Y:S01]  /*2450*/  FADD R217, RZ, R97 ;  /* 0x00000061ffd97221 */ /* 0x000fe20000000000 */
[----:B------:R-:W-:-:S01]  /*2460*/  FADD R216, RZ, R98 ;  /* 0x00000062ffd87221 */ /* 0x000fc20000000000 */
[----:B------:R-:W-:Y:S01]  /*2470*/  FADD R215, RZ, R99 ;  /* 0x00000063ffd77221 */ /* 0x000fe20000000000 */
[----:B------:R-:W-:-:S01]  /*2480*/  FADD R214, RZ, R100 ;  /* 0x00000064ffd67221 */ /* 0x000fc20000000000 */
[----:B0-----:R-:W-:Y:S01]  /*2490*/  FADD R227, RZ, R59 ;  /* 0x0000003bffe37221 */ /* 0x001fe20000000000 */
[----:B------:R-:W-:-:S01]  /*24a0*/  FADD R213, RZ, R101 ;  /* 0x00000065ffd57221 */ /* 0x000fc20000000000 */
[----:B------:R-:W-:Y:S01]  /*24b0*/  FADD R212, RZ, R102 ;  /* 0x00000066ffd47221 */ /* 0x000fe20000000000 */
[----:B------:R-:W-:-:S01]  /*24c0*/  FADD R211, RZ, R103 ;  /* 0x00000067ffd37221 */ /* 0x000fc20000000000 */
[----:B------:R-:W-:Y:S01]  /*24d0*/  FADD R210, RZ, R104 ;  /* 0x00000068ffd27221 */ /* 0x000fe20000000000 */
[----:B------:R0:W-:Y:S01]  /*24e0*/  STL [R1+0x4], R227 ;  /* 0x000004e301007387 */ /* 0x0001e20000100800 */
        /* <DEDUP_REMOVED lines=93> */
[----:B------:R-:W-:Y:S01]  /*2ac0*/  UMOV UR6, URZ ;  /* 0x0000003f00067c82 */ /* 0x000fe20008000000 */
[----:B0-----:R-:W-:-:S05]  /*2ad0*/  FADD R227, RZ, R66 ;  /* 0x00000042ffe37221 */ /* 0x001fca0000000000 */
[----:B------:R0:W-:Y:S02]  /*2ae0*/  STL [R1+0x20], R227 ;  /* 0x000020e301007387 */ /* 0x0001e40000100800 */
        /* <DEDUP_REMOVED lines=42> */
.L_x_19:
[----:B------:R-:W-:-:S04]  /*2d90*/  UIADD3 UR18, UR5, 0x1, URZ ;  /* 0x0000000105127890 */ /* 0x000fc8000fffe03f */
[----:B------:R-:W-:-:S04]  /*2da0*/  UISETP.NE.AND UP0, UPT, UR18, 0x12, UPT ;  /* 0x000000121200788c */ /* 0x000fc8000bf05270 */
[----:B------:R-:W-:Y:S02]  /*2db0*/  USEL UR8, URZ, 0x1, UP0 ;  /* 0x000000013f087887 */ /* 0x000fe40008000000 */
[----:B------:R-:W-:Y:S02]  /*2dc0*/  USEL UR18, UR18, URZ, UP0 ;  /* 0x0000003f12127287 */ /* 0x000fe40008000000 */
[----:B------:R-:W-:-:S06]  /*2dd0*/  ULOP3.LUT UR8, UR4, UR8, URZ, 0x3c, !UPT ;  /* 0x0000000804087292 */ /* 0x000fcc000f8e3c3f */
[----:B0-----:R-:W-:Y:S01]  /*2de0*/  IMAD.U32 R227, RZ, RZ, UR8 ;  /* 0x00000008ffe37e24 */ /* 0x001fe2000f8e00ff */
[----:B------:R-:W-:-:S06]  /*2df0*/  UMOV UR8, 0x1 ;  /* 0x0000000100087882 */ /* 0x000fcc0000000000 */
.L_x_14:
[----:B------:R-:W-:-:S04]  /*2e00*/  UISETP.LT.AND UP0, UPT, UR12, 0x1, UPT ;  /* 0x000000010c00788c */ /* 0x000fc8000bf01270 */
[----:B------:R-:W-:-:S04]  /*2e10*/  USEL UR9, UR12, 0x1, UP0 ;  /* 0x000000010c097887 */ /* 0x000fc80008000000 */
[----:B------:R-:W-:-:S04]  /*2e20*/  UIADD3 UR9, UR12, -UR9, URZ ;  /* 0x800000090c097290 */ /* 0x000fc8000fffe03f */
[----:B------:R-:W-:-:S06]  /*2e30*/  UISETP.GE.AND UP0, UPT, UR9, 0x1, UPT ;  /* 0x000000010900788c */ /* 0x000fcc000bf06270 */
[----:B------:R-:W-:-:S13]  /*2e40*/  PLOP3.LUT P0, PT, PT, PT, UP0, 0x80, 0x0 ;  /* 0x000000000000781c */ /* 0x000fda0003f0f008 */
[----:B------:R-:W-:Y:S05]  /*2e50*/  @!P0 BRA `(.L_x_20) ;  /* 0x00000010007c8947 */ /* 0x000fea0003800000 */
[----:B------:R-:W-:Y:S01]  /*2e60*/  IMAD.U32 R228, RZ, RZ, UR9 ;  /* 0x00000009ffe47e24 */ /* 0x000fe2000f8e00ff */
[----:B------:R-:W-:Y:S01]  /*2e70*/  UMOV UR19, UR5 ;  /* 0x0000000500137c82 */ /* 0x000fe20008000000 */
[----:B------:R-:W-:-:S05]  /*2e80*/  ULDC UR24, c[0x0][0x50c] ;  /* 0x0001430000187ab9 */ /* 0x000fca0000000800 */
.L_x_28:
[----:B------:R-:W-:-:S06]  /*2e90*/  UISETP.NE.AND UP0, UPT, UR23, 0x3, UPT ;  /* 0x000000031700788c */ /* 0x000fcc000bf05270 */
[----:B------:R-:W-:-:S13]  /*2ea0*/  PLOP3.LUT P1, PT, PT, PT, UP0, 0x80, 0x0 ;  /* 0x000000000000781c */ /* 0x000fda0003f2f008 */
[----:B01----:R-:W-:Y:S05]  /*2eb0*/  @!P1 BRA `(.L_x_21) ;  /* 0x0000000000049947 */ /* 0x003fea0003800000 */
[----:B------:R-:W-:Y:S01]  /*2ec0*/  BPT.TRAP 0x1 ;  /* 0x000000040000795c */ /* 0x000fe20000300000 */
.L_x_21:
[----:B------:R-:W0:Y:S01]  /*2ed0*/  S2UR UR9, SR_CgaCtaId ;  /* 0x00000000000979c3 */ /* 0x000e220000008800 */
[----:B------:R-:W-:Y:S01]  /*2ee0*/  UMOV UR14, 0x400 ;  /* 0x00000400000e7882 */ /* 0x000fe20000000000 */
[----:B------:R-:W-:Y:S01]  /*2ef0*/  SHF.L.U32 R229, R227, 0x1f, RZ ;  /* 0x0000001fe3e57819 */ /* 0x000fe200000006ff */
[----:B0-----:R-:W-:-:S04]  /*2f00*/  ULEA UR14, UR9, UR14, 0x18 ;  /* 0x0000000e090e7291 */ /* 0x001fc8000f8ec03f */
[----:B------:R-:W-:-:S09]  /*2f10*/  ULEA UR9, UR18, UR14, 0x3 ;  /* 0x0000000e12097291 */ /* 0x000fd2000f8e183f */
[----:B------:R0:W1:Y:S01]  /*2f20*/  SYNCS.PHASECHK.TRANS64.TRYWAIT P0, [UR9], R229 ;  /* 0x000000e5ff0075a7 */ /* 0x0000620008000149 */
[----:B------:R-:W-:Y:S05]  /*2f30*/  @!P1 BRA `(.L_x_22) ;  /* 0x0000000000049947 */ /* 0x000fea0003800000 */
[----:B------:R-:W-:Y:S01]  /*2f40*/  BPT.TRAP 0x1 ;  /* 0x000000040000795c */ /* 0x000fe20000300000 */
.L_x_22:
[----:B-1----:R-:W-:Y:S05]  /*2f50*/  @P0 BRA `(.L_x_23) ;  /* 0x0000000000080947 */ /* 0x002fea0003800000 */
[----:B------:R-:W1:Y:S02]  /*2f60*/  SYNCS.PHASECHK.TRANS64.TRYWAIT P0, [UR9], R229 ;  /* 0x000000e5ff0075a7 */ /* 0x000e640008000149 */
[----:B-1----:R-:W-:Y:S05]  /*2f70*/  @!P0 BRA `(.L_x_24) ;  /* 0x000000d800d48947 */ /* 0x002fea0003800000 */
.L_x_23:
[----:B------:R-:W-:Y:S01]  /*2f80*/  UIADD3 UR9, UR14, 0x24200, URZ ;  /* 0x000242000e097890 */ /* 0x000fe2000fffe03f */
[----:B------:R-:W-:Y:S01]  /*2f90*/  WARPGROUP.ARRIVE ;  /* 0x00000000000079c5 */ /* 0x000fe20000000000 */
[----:B------:R-:W-:Y:S02]  /*2fa0*/  UISETP.NE.AND UP0, UPT, UR7, URZ, UPT ;  /* 0x0000003f0700728c */ /* 0x000fe4000bf05270 */
[----:B------:R-:W-:Y:S02]  /*2fb0*/  USHF.R.U32.HI UR9, URZ, 0x4, UR9 ;  /* 0x000000043f097899 */ /* 0x000fe40008011609 */
[----:B------:R-:W-:Y:S02]  /*2fc0*/  USEL UR8, UR8, URZ, !UP0 ;  /* 0x0000003f08087287 */ /* 0x000fe4000c000000 */
[----:B------:R-:W-:Y:S02]  /*2fd0*/  ULOP3.LUT UR9, UR9, 0x3fff, URZ, 0xc0, !UPT ;  /* 0x00003fff09097892 */ /* 0x000fe4000f8ec03f */
[----:B------:R-:W-:-:S02]  /*2fe0*/  ULOP3.LUT UR7, UR15, 0x10000, URZ, 0xfc, !UPT ;  /* 0x000100000f077892 */ /* 0x000fc4000f8efc3f */
[----:B------:R-:W-:Y:S02]  /*2ff0*/  ULOP3.LUT UR9, UR9, 0x10000, URZ, 0xfc, !UPT ;  /* 0x0001000009097892 */ /* 0x000fe4000f8efc3f */
[----:B------:R-:W-:Y:S02]  /*3000*/  UISETP.NE.U32.AND UP0, UPT, UR8, URZ, UPT ;  /* 0x0000003f0800728c */ /* 0x000fe4000bf05070 */
[----:B------:R-:W-:Y:S02]  /*3010*/  ULEA UR8, UR18, UR7, 0x9 ;  /* 0x0000000712087291 */ /* 0x000fe4000f8e483f */
[----:B------:R-:W-:Y:S01]  /*3020*/  ULEA UR10, UR18, UR9, 0x8 ;  /* 0x00000009120a7291 */ /* 0x000fe2000f8e403f */
[----:B------:R-:W-:Y:S02]  /*3030*/  UMOV UR11, 0xc0000010 ;  /* 0xc0000010000b7882 */ /* 0x000fe40000000000 */
[----:B------:R-:W-:Y:S01]  /*3040*/  UMOV UR9, 0xc0000010 ;  /* 0xc000001000097882 */ /* 0x000fe20000000000 */
[----:B------:R-:W-:-:S05]  /*3050*/  UIADD3 UR6, UR6, 0x1, URZ ;  /* 0x0000000106067890 */ /* 0x000fca000fffe03f */
[----:B------:R-:W-:Y:S01]  /*3060*/  QGMMA.64x128x32.F32.E4M3.E5M2 R88, gdesc[UR8], R88, UP0 ;  /* 0x01e00000085879f3 */ /* 0x000fe2000bf02858 */
[----:B------:R-:W-:Y:S01]  /*3070*/  UIADD3 UR8, UR8, 0x100, URZ ;  /* 0x0000010008087890 */ /* 0x000fe2000fffe03f */
[----:B------:R-:W-:-:S10]  /*3080*/  UMOV UR9, 0xc0000010 ;  /* 0xc000001000097882 */ /* 0x000fd40000000000 */
[----:B------:R-:W-:Y:S01]  /*3090*/  QGMMA.64x128x32.F32.E4M3.E5M2 R24, gdesc[UR8], R24, UP0, gsb0 ;  /* 0x01e00000081879f3 */ /* 0x000fe2000b802818 */
[----:B------:R-:W-:-:S04]  /*30a0*/  UISETP.NE.AND UP0, UPT, UR6, UR24, UPT ;  /* 0x000000180600728c */ /* 0x000fc8000bf05270 */
[----:B------:R-:W-:-:S06]  /*30b0*/  USEL UR7, URZ, 0x1, UP0 ;  /* 0x000000013f077887 */ /* 0x000fcc0008000000 */
[----:B------:R-:W-:Y:S01]  /*30c0*/  ISETP.NE.AND P0, PT, RZ, UR7, PT ;  /* 0x00000007ff007c0c */ /* 0x000fe2000bf05270 */
[----:B------:R-:W-:-:S12]  /*30d0*/  WARPGROUP.DEPBAR.LE gsb0, 0x1 ;  /* 0x00008000000079c5 */ /* 0x000fd80000010100 */
[----:B------:R-:W-:Y:S05]  /*30e0*/  @!P0 BRA `(.L_x_25) ;  /* 0x0000000c00808947 */ /* 0x000fea0003800000 */
[----:B------:R-:W-:Y:S02]  /*30f0*/  WARPGROUP.DEPBAR.LE gsb0, 0x0 ;  /* 0x00008000000079c5 */ /* 0x000fe40000010000 */
[----:B------:R-:W-:-:S01]  /*3100*/  FADD R226, R88, R226 ;  /* 0x000000e258e27221 */ /* 0x000fc20000000000 */
[----:B------:R-:W-:Y:S01]  /*3110*/  FADD R225, R89, R225 ;  /* 0x000000e159e17221 */ /* 0x000fe20000000000 */
[----:B------:R1:W-:Y:S01]  /*3120*/  STL [R1+0x88], R227 ;  /* 0x000088e301007387 */ /* 0x0003e20000100800 */
[----:B------:R-:W-:-:S01]  /*3130*/  FADD R224, R90, R224 ;  /* 0x000000e05ae07221 */ /* 0x000fc20000000000 */
[----:B------:R-:W-:Y:S01]  /*3140*/  FADD R223, R91, R223 ;  /* 0x000000df5bdf7221 */ /* 0x000fe20000000000 */
[----:B------:R-:W-:-:S01]  /*3150*/  FADD R222, R92, R222 ;  /* 0x000000de5cde7221 */ /* 0x000fc20000000000 */
[----:B------:R-:W-:Y:S01]  /*3160*/  FADD R221, R93, R221 ;  /* 0x000000dd5ddd7221 */ /* 0x000fe20000000000 */
[----:B-1----:R-:W4:Y:S04]  /*3170*/  LDL.LU R227, [R1+0x30] ;  /* 0x0000300001e37983 */ /* 0x002f280000300800 */
[----:B------:R1:W-:Y:S01]  /*3180*/  STL [R1+0x8c], R226 ;  /* 0x00008ce201007387 */ /* 0x0003e20000100800 */
[----:B------:R-:W-:-:S01]  /*3190*/  FADD R220, R94, R220 ;  /* 0x000000dc5edc7221 */ /* 0x000fc20000000000 */
[----:B------:R-:W-:-:S02]  /*31a0*/  FADD R219, R95, R219 ;  /* 0x000000db5fdb7221 */ /* 0x000fc40000000000 */
[----:B-1----:R-:W2:Y:S04]  /*31b0*/  LDL.LU R226, [R1+0x2c] ;  /* 0x00002c0001e27983 */ /* 0x002ea80000300800 */
[----:B------:R1:W-:Y:S01]  /*31c0*/  STL [R1+0x90], R225 ;  /* 0x000090e101007387 */ /* 0x0003e20000100800 */
[----:B------:R-:W-:-:S03]  /*31d0*/  FADD R218, R96, R218 ;  /* 0x000000da60da7221 */ /* 0x000fc60000000000 */
[----:B-1----:R-:W3:Y:S04]  /*31e0*/  LDL.LU R225, [R1+0x28] ;  /* 0x0000280001e17983 */ /* 0x002ee80000300800 */
        /* <DEDUP_REMOVED lines=9> */
[----:B------:R1:W-:Y:S04]  /*3280*/  STL [R1+0xa0], R221 ;  /* 0x0000a0dd01007387 */ /* 0x0003e80000100800 */
        /* <DEDUP_REMOVED lines=12> */
[----:B-1----:R-:W3:Y:S01]  /*3350*/  LDL.LU R215, [R1] ;  /* 0x0000000001d77983 */ /* 0x002ee20000300800 */
[----:B------:R-:W-:-:S01]  /*3360*/  FADD R214, R100, R214 ;  /* 0x000000d664d67221 */ /* 0x000fc20000000000 */
[----:B------:R-:W-:Y:S01]  /*3370*/  FADD R213, R101, R213 ;  /* 0x000000d565d57221 */ /* 0x000fe20000000000 */
[----:B------:R-:W-:-:S01]  /*3380*/  FADD R212, R102, R212 ;  /* 0x000000d466d47221 */ /* 0x000fc20000000000 */
[----:B------:R-:W-:Y:S01]  /*3390*/  FADD R211, R103, R211 ;  /* 0x000000d367d37221 */ /* 0x000fe20000000000 */
[----:B------:R-:W-:-:S01]  /*33a0*/  FADD R210, R104, R210 ;  /* 0x000000d268d27221 */ /* 0x000fc20000000000 */
[----:B------:R-:W-:Y:S01]  /*33b0*/  STL [R1+0xbc], R214 ;  /* 0x0000bcd601007387 */ /* 0x000fe20000100800 */
        /* <DEDUP_REMOVED lines=11> */
[----:B------:R1:W-:Y:S01]  /*3470*/  STL [R1+0xc8], R211 ;  /* 0x0000c8d301007387 */ /* 0x0003e20000100800 */
[----:B------:R-:W-:-:S01]  /*3480*/  FADD R200, R114, R200 ;  /* 0x000000c872c87221 */ /* 0x000fc20000000000 */
[----:B------:R-:W-:Y:S01]  /*3490*/  FADD R199, R115, R199 ;  /* 0x000000c773c77221 */ /* 0x000fe20000000000 */
        /* <DEDUP_REMOVED lines=69> */
[----:B-----5:R-:W-:Y:S01]  /*38f0*/  FADD R0, R57, R0 ;  /* 0x0000000039007221 */ /* 0x020fe20000000000 */
[----:B----4-:R-:W-:-:S01]  /*3900*/  FADD R227, R70, R227 ;  /* 0x000000e346e37221 */ /* 0x010fc20000000000 */
[----:B--2---:R-:W-:Y:S01]  /*3910*/  FADD R226, R69, R226 ;  /* 0x000000e245e27221 */ /* 0x004fe20000000000 */
[----:B---3--:R-:W-:-:S01]  /*3920*/  FADD R225, R68, R225 ;  /* 0x000000e144e17221 */ /* 0x008fc20000000000 */
        /* <DEDUP_REMOVED lines=9> */
[----:B------:R-:W-:-:S05]  /*39c0*/  FADD R215, R58, R215 ;  /* 0x000000d73ad77221 */ /* 0x000fca0000000000 */
[----:B------:R2:W-:Y:S04]  /*39d0*/  STL [R1], R215 ;  /* 0x000000d701007387 */ /* 0x0005e80000100800 */
[----:B------:R3:W-:Y:S04]  /*39e0*/  STL [R1+0x4], R216 ;  /* 0x000004d801007387 */ /* 0x0007e80000100800 */
        /* <DEDUP_REMOVED lines=8> */
[----:B-1----:R-:W4:Y:S04]  /*3a70*/  LDL.LU R211, [R1+0x34] ;  /* 0x0000340001d37983 */ /* 0x002f280000300800 */
[----:B------:R1:W-:Y:S04]  /*3a80*/  STL [R1+0x28], R225 ;  /* 0x000028e101007387 */ /* 0x0003e80000100800 */
[----:B------:R-:W4:Y:S04]  /*3a90*/  LDL.LU R212, [R1+0x38] ;  /* 0x0000380001d47983 */ /* 0x000f280000300800 */
[----:B------:R1:W-:Y:S04]  /*3aa0*/  STL [R1+0x2c], R226 ;  /* 0x00002ce201007387 */ /* 0x0003e80000100800 */
[----:B------:R-:W4:Y:S04]  /*3ab0*/  LDL.LU R213, [R1+0x3c] ;  /* 0x00003c0001d57983 */ /* 0x000f280000300800 */
[----:B------:R1:W-:Y:S04]  /*3ac0*/  STL [R1+0x30], R227 ;  /* 0x000030e301007387 */ /* 0x0003e80000100800 */
[----:B------:R-:W4:Y:S04]  /*3ad0*/  LDL.LU R214, [R1+0x40] ;  /* 0x0000400001d67983 */ /* 0x000f280000300800 */
[----:B--2---:R-:W2:Y:S04]  /*3ae0*/  LDL.LU R215, [R1+0x44] ;  /* 0x0000440001d77983 */ /* 0x004ea80000300800 */
[----:B---3--:R-:W3:Y:S04]  /*3af0*/  LDL.LU R216, [R1+0x48] ;  /* 0x0000480001d87983 */ /* 0x008ee80000300800 */
[----:B----4-:R-:W4:Y:S04]  /*3b00*/  LDL.LU R217, [R1+0x4c] ;  /* 0x00004c0001d97983 */ /* 0x010f280000300800 */
[----:B0-----:R-:W4:Y:S04]  /*3b10*/  LDL.LU R218, [R1+0x50] ;  /* 0x0000500001da7983 */ /* 0x001f280000300800 */
[----:B------:R-:W4:Y:S04]  /*3b20*/  LDL.LU R219, [R1+0x54] ;  /* 0x0000540001db7983 */ /* 0x000f280000300800 */
[----:B------:R-:W4:Y:S04]  /*3b30*/  LDL.LU R220, [R1+0x58] ;  /* 0x0000580001dc7983 */ /* 0x000f280000300800 */
[----:B------:R-:W4:Y:S04]  /*3b40*/  LDL.LU R221, [R1+0x5c] ;  /* 0x00005c0001dd7983 */ /* 0x000f280000300800 */
[----:B------:R-:W4:Y:S04]  /*3b50*/  LDL.LU R222, [R1+0x60] ;  /* 0x0000600001de7983 */ /* 0x000f280000300800 */
[----:B------:R-:W4:Y:S04]  /*3b60*/  LDL.LU R223, [R1+0x64] ;  /* 0x0000640001df7983 */ /* 0x000f280000300800 */
[----:B------:R-:W4:Y:S04]  /*3b70*/  LDL.LU R224, [R1+0x68] ;  /* 0x0000680001e07983 */ /* 0x000f280000300800 */
[----:B-1----:R-:W4:Y:S04]  /*3b80*/  LDL.LU R225, [R1+0x6c] ;  /* 0x00006c0001e17983 */ /* 0x002f280000300800 */
[----:B------:R-:W4:Y:S04]  /*3b90*/  LDL.LU R226, [R1+0x70] ;  /* 0x0000700001e27983 */ /* 0x000f280000300800 */
[----:B------:R-:W4:Y:S01]  /*3ba0*/  LDL.LU R227, [R1+0x74] ;  /* 0x0000740001e37983 */ /* 0x000f220000300800 */
[----:B------:R-:W-:-:S05]  /*3bb0*/  FADD R211, R71, R211 ;  /* 0x000000d347d37221 */ /* 0x000fca0000000000 */
[----:B------:R0:W-:Y:S01]  /*3bc0*/  STL [R1+0x34], R211 ;  /* 0x000034d301007387 */ /* 0x0001e20000100800 */
[----:B------:R-:W-:-:S03]  /*3bd0*/  FADD R212, R72, R212 ;  /* 0x000000d448d47221 */ /* 0x000fc60000000000 */
[----:B0-----:R1:W5:Y:S01]  /*3be0*/  LDL.LU R211, [R1+0xc8] ;  /* 0x0000c80001d37983 */ /* 0x0013620000300800 */
[----:B------:R-:W-:-:S03]  /*3bf0*/  FADD R213, R73, R213 ;  /* 0x000000d549d57221 */ /* 0x000fc60000000000 */
[----:B------:R0:W-:Y:S01]  /*3c00*/  STL [R1+0x38], R212 ;  /* 0x000038d401007387 */ /* 0x0001e20000100800 */
[----:B------:R-:W-:-:S01]  /*3c10*/  FADD R214, R74, R214 ;  /* 0x000000d64ad67221 */ /* 0x000fc20000000000 */
[----:B--2---:R-:W-:Y:S02]  /*3c20*/  FADD R215, R75, R215 ;  /* 0x000000d74bd77221 */ /* 0x004fe40000000000 */
[----:B0-----:R1:W5:Y:S01]  /*3c30*/  LDL.LU R212, [R1+0xc4] ;  /* 0x0000c40001d47983 */ /* 0x0013620000300800 */
[----:B---3--:R-:W-:-:S03]  /*3c40*/  FADD R216, R76, R216 ;  /* 0x000000d84cd87221 */ /* 0x008fc60000000000 */
[----:B------:R0:W-:Y:S01]  /*3c50*/  STL [R1+0x3c], R213 ;  /* 0x00003cd501007387 */ /* 0x0001e20000100800 */
[----:B----4-:R-:W-:-:S03]  /*3c60*/  FADD R217, R77, R217 ;  /* 0x000000d94dd97221 */ /* 0x010fc60000000000 */
[----:B0-----:R1:W5:Y:S01]  /*3c70*/  LDL.LU R213, [R1+0xc0] ;  /* 0x0000c00001d57983 */ /* 0x0013620000300800 */
[----:B------:R-:W-:-:S03]  /*3c80*/  FADD R218, R78, R218 ;  /* 0x000000da4eda7221 */ /* 0x000fc60000000000 */
[----:B------:R0:W-:Y:S01]  /*3c90*/  STL [R1+0x40], R214 ;  /* 0x000040d601007387 */ /* 0x0001e20000100800 */
[----:B------:R-:W-:-:S01]  /*3ca0*/  FADD R219, R79, R219 ;  /* 0x000000db4fdb7221 */ /* 0x000fc20000000000 */
[----:B------:R-:W-:Y:S02]  /*3cb0*/  FADD R220, R80, R220 ;  /* 0x000000dc50dc7221 */ /* 0x000fe40000000000 */
[----:B0-----:R1:W5:Y:S04]  /*3cc0*/  LDL.LU R214, [R1+0xbc] ;  /* 0x0000bc0001d67983 */ /* 0x0013680000300800 */
[----:B------:R0:W-:Y:S01]  /*3cd0*/  STL [R1+0x44], R215 ;  /* 0x000044d701007387 */ /* 0x0001e20000100800 */
[----:B------:R-:W-:-:S01]  /*3ce0*/  FADD R221, R81, R221 ;  /* 0x000000dd51dd7221 */ /* 0x000fc20000000000 */
[----:B------:R-:W-:-:S02]  /*3cf0*/  FADD R222, R82, R222 ;  /* 0x000000de52de7221 */ /* 0x000fc40000000000 */
[----:B0-----:R1:W5:Y:S04]  /*3d00*/  LDL.LU R215, [R1+0xb8] ;  /* 0x0000b80001d77983 */ /* 0x0013680000300800 */
[----:B------:R0:W-:Y:S01]  /*3d10*/  STL [R1+0x48], R216 ;  /* 0x000048d801007387 */ /* 0x0001e20000100800 */
[----:B------:R-:W-:-:S03]  /*3d20*/  FADD R223, R83, R223 ;  /* 0x000000df53df7221 */ /* 0x000fc60000000000 */
        /* <DEDUP_REMOVED lines=13> */
[----:B------:R0:W-:Y:S04]  /*3e00*/  STL [R1+0x5c], R221 ;  /* 0x00005cdd01007387 */ /* 0x0001e80000100800 */
        /* <DEDUP_REMOVED lines=12> */
[----:B0-----:R1:W5:Y:S01]  /*3ed0*/  LDL.LU R227, [R1+0x88] ;  /* 0x0000880001e37983 */ /* 0x0013620000300800 */
[----:B------:R-:W-:-:S05]  /*3ee0*/  UMOV UR6, URZ ;  /* 0x0000003f00067c82 */ /* 0x000fca0008000000 */
.L_x_25:
[----:B------:R-:W-:Y:S05]  /*3ef0*/  @!P1 BRA `(.L_x_26) ;  /* 0x0000000000049947 */ /* 0x000fea0003800000 */
[----:B------:R-:W-:Y:S01]  /*3f00*/  BPT.TRAP 0x1 ;  /* 0x000000040000795c */ /* 0x000fe20000300000 */
.L_x_26:
[----:B------:R-:W-:Y:S02]  /*3f10*/  UISETP.GT.U32.AND UP0, UPT, UR13, 0x1, UPT ;  /* 0x000000010d00788c */ /* 0x000fe4000bf04070 */
[----:B------:R-:W-:-:S04]  /*3f20*/  ULEA UR8, UR19, UR14, 0x3 ;  /* 0x0000000e13087291 */ /* 0x000fc8000f8e183f */
[----:B------:R-:W-:Y:S01]  /*3f30*/  UIADD3 UR8, UR8, 0x90, URZ ;  /* 0x0000009008087890 */ /* 0x000fe2000fffe03f */
[----:B------:R-:W-:-:S03]  /*3f40*/  PLOP3.LUT P0, PT, PT, PT, UP0, 0x80, 0x0 ;  /* 0x000000000000781c */ /* 0x000fc60003f0f008 */
[----:B------:R-:W-:-:S09]  /*3f50*/  UPRMT UR8, URZ, 0x654, UR8 ;  /* 0x000006543f087896 */ /* 0x000fd20008000008 */
[----:B------:R-:W-:Y:S01]  /*3f60*/  SYNCS.ARRIVE.TRANS64.RED.A1T0 RZ, [UR8], RZ ;  /* 0x000000ffffff79a7 */ /* 0x000fe20008100408 */
[----:B------:R-:W-:Y:S05]  /*3f70*/  @P0 BRA `(.L_x_27) ;  /* 0x0000000000040947 */ /* 0x000fea0003800000 */
[----:B------:R-:W-:Y:S01]  /*3f80*/  BPT.TRAP 0x1 ;  /* 0x000000040000795c */ /* 0x000fe20000300000 */
.L_x_27:
[----:B------:R-:W-:Y:S01]  /*3f90*/  UIADD3 UR18, UR18, 0x1, URZ ;  /* 0x0000000112127890 */ /* 0x000fe2000fffe03f */
[C---:B------:R-:W-:Y:S01]  /*3fa0*/  ISETP.GT.AND P0, PT, R228.reuse, 0x1, PT ;  /* 0x00000001e400780c */ /* 0x040fe20003f04270 */
[----:B------:R-:W-:Y:S01]  /*3fb0*/  UIADD3 UR19, UR19, 0x1, URZ ;  /* 0x0000000113137890 */ /* 0x000fe2000fffe03f */
[----:B------:R-:W-:Y:S01]  /*3fc0*/  VIADD R228, R228, 0xffffffff ;  /* 0xffffffffe4e47836 */ /* 0x000fe20000000000 */
[----:B------:R-:W-:Y:S02]  /*3fd0*/  UISETP.NE.AND UP0, UPT, UR18, 0x12, UPT ;  /* 0x000000121200788c */ /* 0x000fe4000bf05270 */
[----:B------:R-:W-:Y:S02]  /*3fe0*/  UISETP.NE.AND UP1, UPT, UR19, 0x12, UPT ;  /* 0x000000121300788c */ /* 0x000fe4000bf25270 */
[----:B------:R-:W-:Y:S02]  /*3ff0*/  USEL UR8, URZ, 0x1, UP0 ;  /* 0x000000013f087887 */ /* 0x000fe40008000000 */
[----:B------:R-:W-:-:S02]  /*4000*/  USEL UR18, UR18, URZ, UP0 ;  /* 0x0000003f12127287 */ /* 0x000fc40008000000 */
[----:B------:R-:W-:Y:S02]  /*4010*/  USEL UR19, UR19, URZ, UP1 ;  /* 0x0000003f13137287 */ /* 0x000fe40008800000 */
[----:B-----5:R-:W-:Y:S01]  /*4020*/  LOP3.LUT R227, R227, UR8, RZ, 0x3c, !PT ;  /* 0x00000008e3e37c12 */ /* 0x020fe2000f8e3cff */
[----:B------:R-:W-:Y:S01]  /*4030*/  UMOV UR8, 0x1 ;  /* 0x0000000100087882 */ /* 0x000fe20000000000 */
[----:B------:R-:W-:Y:S08]  /*4040*/  @P0 BRA `(.L_x_28) ;  /* 0xffffffec00900947 */ /* 0x000ff0000383ffff */
.L_x_20:
[----:B------:R-:W-:-:S04]  /*4050*/  UISETP.NE.AND UP0, UPT, UR6, URZ, UPT ;  /* 0x0000003f0600728c */ /* 0x000fc8000bf05270 */
[----:B------:R-:W-:-:S06]  /*4060*/  USEL UR6, URZ, 0x1, !UP0 ;  /* 0x000000013f067887 */ /* 0x000fcc000c000000 */
[----:B------:R-:W-:-:S13]  /*4070*/  ISETP.NE.AND P0, PT, RZ, UR6, PT ;  /* 0x00000006ff007c0c */ /* 0x000fda000bf05270 */
[----:B------:R-:W-:Y:S05]  /*4080*/  @!P0 BRA `(.L_x_29) ;  /* 0x0000000c00dc8947 */ /* 0x000fea0003800000 */
[----:B------:R-:W4:Y:S04]  /*4090*/  LDL.LU R227, [R1+0x74] ;  /* 0x0000740001e37983 */ /* 0x000f280000300800 */
[----:B----4-:R4:W-:Y:S04]  /*40a0*/  STL [R1+0x88], R227 ;  /* 0x000088e301007387 */ /* 0x0109e80000100800 */
[----:B----4-:R-:W4:Y:S04]  /*40b0*/  LDL.LU R227, [R1+0x70] ;  /* 0x0000700001e37983 */ /* 0x010f280000300800 */
        /* <DEDUP_REMOVED lines=55> */
[----:B----4-:R-:W4:Y:S01]  /*4430*/  LDL.LU R227, [R1] ;  /* 0x0000000001e37983 */ /* 0x010f220000300800 */
[----:B------:R-:W-:-:S02]  /*4440*/  WARPGROUP.DEPBAR.LE gsb0, 0x0 ;  /* 0x00008000000079c5 */ /* 0x000fc40000010000 */
[----:B------:R-:W-:Y:S01]  /*4450*/  FADD R226, R88, R226 ;  /* 0x000000e258e27221 */ /* 0x000fe20000000000 */
        /* <DEDUP_REMOVED lines=97> */
[----:B----4-:R-:W-:-:S05]  /*4a70*/  FADD R227, R58, R227 ;  /* 0x000000e33ae37221 */ /* 0x010fca0000000000 */
[----:B------:R4:W-:Y:S04]  /*4a80*/  STL [R1], R227 ;  /* 0x000000e301007387 */ /* 0x0009e80000100800 */
[----:B----4-:R-:W4:Y:S02]  /*4a90*/  LDL.LU R227, [R1+0xf8] ;  /* 0x0000f80001e37983 */ /* 0x010f240000300800 */
[----:B----4-:R-:W-:-:S05]  /*4aa0*/  FADD R227, R59, R227 ;  /* 0x000000e33be37221 */ /* 0x010fca0000000000 */
[----:B------:R4:W-:Y:S04]  /*4ab0*/  STL [R1+0x4], R227 ;  /* 0x000004e301007387 */ /* 0x0009e80000100800 */
        /* <DEDUP_REMOVED lines=83> */
[----:B------:R4:W-:Y:S02]  /*4ff0*/  STL [R1+0x74], R227 ;  /* 0x000074e301007387 */ /* 0x0009e40000100800 */
.L_x_29:
[----:B------:R-:W-:Y:S02]  /*5000*/  WARPGROUP.DEPBAR.LE gsb0, 0x0 ;  /* 0x00008000000079c5 */ /* 0x000fe40000010000 */
[----:B------:R-:W5:Y:S02]  /*5010*/  LDC R24, c[0x0][0x28c] ;  /* 0x0000a300ff187b82 */ /* 0x000f640000000800 */
[----:B-----5:R-:W-:-:S13]  /*5020*/  ISETP.GE.AND P0, PT, R24, 0x1, PT ;  /* 0x000000011800780c */ /* 0x020fda0003f06270 */
[----:B------:R-:W-:Y:S05]  /*5030*/  @!P0 BRA `(.L_x_30) ;  /* 0x0000000000488947 */ /* 0x000fea0003800000 */
[----:B------:R-:W-:-:S06]  /*5040*/  UISETP.NE.AND UP0, UPT, UR23, 0x3, UPT ;  /* 0x000000031700788c */ /* 0x000fcc000bf05270 */
[----:B------:R-:W-:-:S13]  /*5050*/  PLOP3.LUT P0, PT, PT, PT, UP0, 0x80, 0x0 ;  /* 0x000000000000781c */ /* 0x000fda0003f0f008 */
[----:B------:R-:W-:Y:S05]  /*5060*/  @!P0 BRA `(.L_x_31) ;  /* 0x0000000000048947 */ /* 0x000fea0003800000 */
[----:B------:R-:W-:Y:S01]  /*5070*/  BPT.TRAP 0x1 ;  /* 0x000000040000795c */ /* 0x000fe20000300000 */
.L_x_31:
[----:B------:R-:W-:-:S04]  /*5080*/  UISETP.LT.AND UP0, UPT, UR12, 0x1, UPT ;  /* 0x000000010c00788c */ /* 0x000fc8000bf01270 */
[----:B------:R-:W-:Y:S02]  /*5090*/  USEL UR8, UR12, 0x1, UP0 ;  /* 0x000000010c087887 */ /* 0x000fe40008000000 */
[----:B------:R-:W-:Y:S02]  /*50a0*/  UISETP.GT.U32.AND UP0, UPT, UR13, 0x1, UPT ;  /* 0x000000010d00788c */ /* 0x000fe4000bf04070 */
[----:B------:R-:W-:-:S04]  /*50b0*/  UIADD3 UR8, UR5, UR12, -UR8 ;  /* 0x0000000c05087290 */ /* 0x000fc8000fffe808 */
[----:B------:R-:W-:Y:S01]  /*50c0*/  UIMAD.WIDE.U32 UR6, UR8, 0x38e38e39, URZ ;  /* 0x38e38e39080678a5 */ /* 0x000fe2000f8e003f */
[----:B------:R-:W-:-:S03]  /*50d0*/  PLOP3.LUT P0, PT, PT, PT, UP0, 0x80, 0x0 ;  /* 0x000000000000781c */ /* 0x000fc60003f0f008 */
[----:B------:R-:W-:-:S04]  /*50e0*/  USHF.R.U32.HI UR6, URZ, 0x2, UR7 ;  /* 0x000000023f067899 */ /* 0x000fc80008011607 */
[----:B------:R-:W-:-:S04]  /*50f0*/  UIMAD UR8, UR6, -0x12, UR8 ;  /* 0xffffffee060878a4 */ /* 0x000fc8000f8e0208 */
[----:B------:R-:W-:-:S04]  /*5100*/  ULEA UR8, UR8, UR14, 0x3 ;  /* 0x0000000e08087291 */ /* 0x000fc8000f8e183f */
[----:B------:R-:W-:-:S04]  /*5110*/  UIADD3 UR8, UR8, 0x90, URZ ;  /* 0x0000009008087890 */ /* 0x000fc8000fffe03f */
[----:B------:R-:W-:-:S09]  /*5120*/  UPRMT UR8, URZ, 0x654, UR8 ;  /* 0x000006543f087896 */ /* 0x000fd20008000008 */
[----:B------:R-:W-:Y:S01]  /*5130*/  SYNCS.ARRIVE.TRANS64.RED.A1T0 RZ, [UR8], RZ ;  /* 0x000000ffffff79a7 */ /* 0x000fe20008100408 */
[----:B------:R-:W-:Y:S05]  /*5140*/  @P0 BRA `(.L_x_30) ;  /* 0x0000000000040947 */ /* 0x000fea0003800000 */
[----:B------:R-:W-:Y:S01]  /*5150*/  BPT.TRAP 0x1 ;  /* 0x000000040000795c */ /* 0x000fe20000300000 */
.L_x_30:
[----:B------:R0:W-:Y:S01]  /*5160*/  STL [R1+0x8c], R2 ;  /* 0x00008c0201007387 */ /* 0x0001e20000100800 */
[----:B------:R-:W1:Y:S01]  /*5170*/  LDC R29, c[0x0][0x288] ;  /* 0x0000a200ff1d7b82 */ /* 0x000e620000000800 */
[----:B------:R-:W-:Y:S02]  /*5180*/  UIADD3 UR9, UR12, UR5, URZ ;  /* 0x000000050c097290 */ /* 0x000fe4000fffe03f */
[----:B------:R-:W-:Y:S01]  /*5190*/  USHF.R.S32.HI UR10, URZ, 0x1f, UR22 ;  /* 0x0000001f3f0a7899 */ /* 0x000fe20008011416 */
[----:B------:R-:W-:Y:S01]  /*51a0*/  ULDC.64 UR6, c[0x0][0x5d0] ;  /* 0x0001740000067ab9 */ /* 0x000fe20000000a00 */
[----:B------:R-:W-:Y:S01]  /*51b0*/  ULDC UR11, c[0x0][0x284] ;  /* 0x0000a100000b7ab9 */ /* 0x000fe20000000800 */
[----:B0-----:R-:W2:Y:S04]  /*51c0*/  LDL.LU R2, [R1+0x80] ;  /* 0x0000800001027983 */ /* 0x001ea80000300800 */
[----:B------:R0:W-:Y:S04]  /*51d0*/  STL [R1+0x88], R0 ;  /* 0x0000880001007387 */ /* 0x0001e80000100800 */
[----:B----4-:R-:W4:Y:S01]  /*51e0*/  LDL.LU R227, [R1+0x84] ;  /* 0x0000840001e37983 */ /* 0x010f220000300800 */
[----:B0-----:R-:W0:Y:S02]  /*51f0*/  S2R R0, SR_TID.X ;  /* 0x0000000000007919 */ /* 0x001e240000002100 */
[----:B0-----:R-:W-:-:S02]  /*5200*/  SHF.R.U32.HI R24, RZ, 0x2, R0 ;  /* 0x00000002ff187819 */ /* 0x001fc40000011600 */
[----:B------:R-:W-:Y:S02]  /*5210*/  LOP3.LUT R26, R0, 0x60, RZ, 0xc0, !PT ;  /* 0x00000060001a7812 */ /* 0x000fe400078ec0ff */
[----:B------:R-:W-:Y:S02]  /*5220*/  SHF.R.U32.HI R27, RZ, 0x7, R0 ;  /* 0x00000007ff1b7819 */ /* 0x000fe40000011600 */
[----:B------:R-:W-:Y:S02]  /*5230*/  LOP3.LUT R25, R24, 0x7, RZ, 0xc0, !PT ;  /* 0x0000000718197812 */ /* 0x000fe400078ec0ff */
[----:B------:R-:W-:Y:S02]  /*5240*/  SHF.R.U32.HI R28, RZ, 0x1, R26 ;  /* 0x00000001ff1c7819 */ /* 0x000fe4000001161a */
[----:B------:R-:W-:Y:S02]  /*5250*/  LOP3.LUT R24, R27, 0x1, RZ, 0xc0, !PT ;  /* 0x000000011b187812 */ /* 0x000fe400078ec0ff */
[----:B------:R-:W-:Y:S01]  /*5260*/  IADD3 R27, RZ, -R28, -R25 ;  /* 0x8000001cff1b7210 */ /* 0x000fe20007ffe819 */
[----:B------:R-:W-:-:S02]  /*5270*/  IMAD.SHL.U32 R32, R0, 0x2, RZ ;  /* 0x0000000200207824 */ /* 0x000fc400078e00ff */
[C---:B------:R-:W-:Y:S02]  /*5280*/  IMAD.SHL.U32 R26, R24.reuse, 0x40, RZ ;  /* 0x00000040181a7824 */ /* 0x040fe400078e00ff */
[----:B------:R-:W-:Y:S01]  /*5290*/  IMAD R42, R24, -0x40, R27 ;  /* 0xffffffc0182a7824 */ /* 0x000fe200078e021b */
[----:B------:R-:W-:Y:S01]  /*52a0*/  LOP3.LUT R24, R0, 0x3, RZ, 0xc0, !PT ;  /* 0x0000000300187812 */ /* 0x000fe200078ec0ff */
[----:B--2---:R-:W-:Y:S02]  /*52b0*/  IMAD.SHL.U32 R41, R2, 0x80, RZ ;  /* 0x0000008002297824 */ /* 0x004fe400078e00ff */
[----:B------:R0:W5:Y:S04]  /*52c0*/  LDL.LU R2, [R1+0x8c] ;  /* 0x00008c0001027983 */ /* 0x0001680000300800 */
[----:B------:R0:W5:Y:S01]  /*52d0*/  LDL.LU R0, [R1+0x88] ;  /* 0x0000880001007983 */ /* 0x0001620000300800 */
[----:B------:R-:W-:Y:S01]  /*52e0*/  LOP3.LUT R43, R26, 0x40, R25, 0xe2, !PT ;  /* 0x000000401a2b7812 */ /* 0x000fe200078ee219 */
[----:B----4-:R-:W-:Y:S01]  /*52f0*/  IMAD.SHL.U32 R25, R227, 0x100, RZ ;  /* 0x00000100e3197824 */ /* 0x010fe200078e00ff */
[----:B------:R-:W-:Y:S01]  /*5300*/  UISETP.GT.U32.AND UP0, UPT, UR9, 0x11, UPT ;  /* 0x000000110900788c */ /* 0x000fe2000bf04070 */
[C---:B-1----:R-:W-:Y:S01]  /*5310*/  ISETP.GE.AND P0, PT, R41.reuse, R29, PT ;  /* 0x0000001d2900720c */ /* 0x042fe20003f06270 */
[----:B------:R-:W-:Y:S01]  /*5320*/  UIMAD UR5, UR10, UR6, URZ ;  /* 0x000000060a0572a4 */ /* 0x000fe2000f8e023f */
[----:B------:R-:W-:Y:S01]  /*5330*/  LOP3.LUT R32, R41, 0x6, R32, 0xf8, !PT ;  /* 0x0000000629207812 */ /* 0x000fe200078ef820 */
[----:B------:R-:W-:Y:S01]  /*5340*/  UISETP.LT.U32.AND UP0, UPT, UR12, 0x12, UP0 ;  /* 0x000000120c00788c */ /* 0x000fe20008701070 */
[----:B------:R-:W-:Y:S01]  /*5350*/  ISETP.GE.OR P0, PT, R25, UR11, P0 ;  /* 0x0000000b19007c0c */ /* 0x000fe20008706670 */
[----:B------:R-:W-:Y:S01]  /*5360*/  UISETP.GE.U32.AND UP1, UPT, UR12, 0x12, UPT ;  /* 0x000000120c00788c */ /* 0x000fe2000bf26070 */
[----:B------:R-:W-:Y:S01]  /*5370*/  IMAD.U32 R27, RZ, RZ, UR6 ;  /* 0x00000006ff1b7e24 */ /* 0x000fe2000f8e00ff */
[----:B------:R-:W-:Y:S01]  /*5380*/  UIMAD UR8, UR22, UR7, UR5 ;  /* 0x00000007160872a4 */ /* 0x000fe2000f8e0205 */
[----:B------:R-:W-:Y:S01]  /*5390*/  SHF.R.S32.HI R33, RZ, 0x1f, R32 ;  /* 0x0000001fff217819 */ /* 0x000fe20000011420 */
[----:B------:R-:W-:-:S02]  /*53a0*/  UIMAD.WIDE.U32 UR6, UR9, 0x38e38e39, URZ ;  /* 0x38e38e39090678a5 */ /* 0x000fc4000f8e003f */
[----:B------:R-:W-:Y:S02]  /*53b0*/  USEL UR5, URZ, 0x1, !UP0 ;  /* 0x000000013f057887 */ /* 0x000fe4000c000000 */
[----:B------:R-:W-:Y:S01]  /*53c0*/  USHF.R.U32.HI UR6, URZ, 0x2, UR7 ;  /* 0x000000023f067899 */ /* 0x000fe20008011607 */
[----:B------:R-:W-:Y:S01]  /*53d0*/  IMAD.WIDE.U32 R26, R27, UR22, R32 ;  /* 0x000000161b1a7c25 */ /* 0x000fe2000f8e0020 */
[----:B------:R-:W-:Y:S01]  /*53e0*/  ULOP3.LUT UR4, UR4, UR5, URZ, 0x3c, !UPT ;  /* 0x0000000504047292 */ /* 0x000fe2000f8e3c3f */
[----:B------:R-:W-:Y:S02]  /*53f0*/  IADD3 R42, -R25, UR11, R42 ;  /* 0x0000000b192a7c10 */ /* 0x000fe4000fffe12a */
[----:B------:R-:W-:Y:S01]  /*5400*/  IMAD.WIDE R38, R227, 0x100, RZ ;  /* 0x00000100e3267825 */ /* 0x000fe200078e02ff */
[----:B------:R-:W-:Y:S02]  /*5410*/  UIMAD UR5, UR6, -0x12, UR9 ;  /* 0xffffffee060578a4 */ /* 0x000fe4000f8e0209 */
[----:B------:R-:W-:Y:S01]  /*5420*/  @UP1 ULOP3.LUT UR4, UR4, 0x1, UR6, 0x78, !UPT ;  /* 0x0000000104041892 */ /* 0x000fe2000f8e7806 */
[----:B------:R-:W-:-:S02]  /*5430*/  IMAD R24, R24, -0x2, R29 ;  /* 0xfffffffe18187824 */ /* 0x000fc400078e021d */
[----:B------:R-:W-:Y:S01]  /*5440*/  VIADD R27, R27, UR8 ;  /* 0x000000081b1b7c36 */ /* 0x000fe20008000000 */
[----:B------:R-:W-:Y:S01]  /*5450*/  LOP3.LUT R43, R38, R43, R28, 0xfe, !PT ;  /* 0x0000002b262b7212 */ /* 0x000fe200078efe1c */
[----:B------:R-:W-:Y:S02]  /*5460*/  IMAD.IADD R41, R24, 0x1, -R41 ;  /* 0x0000000118297824 */ /* 0x000fe400078e0a29 */
[----:B------:R-:W-:Y:S01]  /*5470*/  IMAD.MOV.U32 R40, RZ, RZ, -0x1 ;  /* 0xffffffffff287424 */ /* 0x000fe200078e00ff */
[----:B0-----:R-:W-:Y:S06]  /*5480*/  @P0 BRA `(.L_x_32) ;  /* 0x0000008c00fc0947 */ /* 0x001fec0003800000 */
[----:B------:R-:W0:Y:S01]  /*5490*/  LDC.64 R28, c[0x0][0x5c8] ;  /* 0x00017200ff1c7b82 */ /* 0x000e220000000a00 */
[----:B------:R-:W-:Y:S01]  /*54a0*/  ULDC.64 UR6, c[0x0][0x5c0] ;  /* 0x0001700000067ab9 */ /* 0x000fe20000000a00 */
[----:B------:R-:W-:Y:S01]  /*54b0*/  BSSY B0, `(.L_x_32) ;  /* 0x00008fc000007945 */ /* 0x000fe20003800000 */
[-C--:B0-----:R-:W-:Y:S01]  /*54c0*/  IMAD R24, R39, R28.reuse, RZ ;  /* 0x0000001c27187224 */ /* 0x081fe200078e02ff */
[----:B------:R-:W-:Y:S01]  /*54d0*/  SHF.L.U64.HI R34, R28, 0x3, R29 ;  /* 0x000000031c227819 */ /* 0x000fe2000001021d */
[----:B------:R-:W-:-:S04]  /*54e0*/  IMAD.WIDE.U32 R26, R43, R28, R26 ;  /* 0x0000001c2b1a7225 */ /* 0x000fc800078e001a */
[----:B------:R-:W-:Y:S01]  /*54f0*/  IMAD R25, R43, R29, R24 ;  /* 0x0000001d2b197224 */ /* 0x000fe200078e0218 */
[----:B------:R-:W-:Y:S01]  /*5500*/  IADD3 R24, P3, R26, UR6, RZ ;  /* 0x000000061a187c10 */ /* 0x000fe2000ff7e0ff */
[C---:B------:R-:W-:Y:S01]  /*5510*/  IMAD.SHL.U32 R35, R28.reuse, 0x8, RZ ;  /* 0x000000081c237824 */ /* 0x040fe200078e00ff */
[----:B------:R-:W-:Y:S01]  /*5520*/  LEA R30, P2, R28, R26, 0x7 ;  /* 0x0000001a1c1e7211 */ /* 0x000fe200078438ff */
[----:B------:R-:W-:-:S03]  /*5530*/  IMAD.IADD R27, R27, 0x1, R25 ;  /* 0x000000011b1b7824 */ /* 0x000fc600078e0219 */
[----:B------:R-:W-:Y:S02]  /*5540*/  IADD3 R26, P1, P0, R26, UR6, R35 ;  /* 0x000000061a1a7c10 */ /* 0x000fe4000f83e023 */
[----:B------:R-:W-:Y:S02]  /*5550*/  IADD3.X R25, R27, UR7, RZ, P3, !PT ;  /* 0x000000071b197c10 */ /* 0x000fe40009ffe4ff */
[----:B------:R-:W-:Y:S02]  /*5560*/  FSETP.NEU.AND P3, PT, RZ, UR21, PT ;  /* 0x00000015ff007c0b */ /* 0x000fe4000bf6d000 */
[----:B------:R-:W-:Y:S02]  /*5570*/  LEA.HI.X R31, R28, R27, R29, 0x7, P2 ;  /* 0x0000001b1c1f7211 */ /* 0x000fe400010f3c1d */
[C---:B------:R-:W-:Y:S02]  /*5580*/  IADD3 R28, P2, R30.reuse, UR6, RZ ;  /* 0x000000061e1c7c10 */ /* 0x040fe4000ff5e0ff */
[----:B------:R-:W-:-:S02]  /*5590*/  IADD3 R30, P5, P6, R30, UR6, R35 ;  /* 0x000000061e1e7c10 */ /* 0x000fc4000febe023 */
[----:B------:R-:W-:Y:S02]  /*55a0*/  IADD3.X R29, R31, UR7, RZ, P2, !PT ;  /* 0x000000071f1d7c10 */ /* 0x000fe400097fe4ff */
[--C-:B------:R-:W-:Y:S02]  /*55b0*/  IADD3.X R27, R27, UR7, R34.reuse, P1, P0 ;  /* 0x000000071b1b7c10 */ /* 0x100fe40008fe0422 */
[----:B------:R-:W-:Y:S01]  /*55c0*/  IADD3.X R31, R31, UR7, R34, P5, P6 ;  /* 0x000000071f1f7c10 */ /* 0x000fe2000afec422 */
[----:B------:R-:W-:Y:S06]  /*55d0*/  @!P3 BRA `(.L_x_33) ;  /* 0x0000006c001cb947 */ /* 0x000fec0003800000 */
[----:B------:R-:W-:Y:S01]  /*55e0*/  ULDC.64 UR8, c[0x0][0x5b8] ;  /* 0x00016e0000087ab9 */ /* 0x000fe20000000a00 */
[----:B------:R-:W-:Y:S01]  /*55f0*/  ISETP.GE.AND P0, PT, R42, 0x1, PT ;  /* 0x000000012a00780c */ /* 0x000fe20003f06270 */
[----:B------:R-:W-:Y:S02]  /*5600*/  UIMAD UR6, UR10, UR8, URZ ;  /* 0x000000080a0672a4 */ /* 0x000fe4000f8e023f */
[----:B------:R-:W-:Y:S01]  /*5610*/  IMAD.U32 R35, RZ, RZ, UR8 ;  /* 0x00000008ff237e24 */ /* 0x000fe2000f8e00ff */
[----:B------:R-:W-:Y:S01]  /*5620*/  BSSY B1, `(.L_x_34) ;  /* 0x0000010000017945 */ /* 0x000fe20003800000 */
[----:B------:R-:W-:Y:S01]  /*5630*/  ISETP.LT.OR P3, PT, R41, 0x1, !P0 ;  /* 0x000000012900780c */ /* 0x000fe20004761670 */
[----:B------:R-:W-:Y:S02]  /*5640*/  UIMAD UR6, UR22, UR9, UR6 ;  /* 0x00000009160672a4 */ /* 0x000fe4000f8e0206 */
[----:B------:R-:W-:Y:S01]  /*5650*/  IMAD.WIDE.U32 R32, R35, UR22, R32 ;  /* 0x0000001623207c25 */ /* 0x000fe2000f8e0020 */
[----:B------:R-:W-:-:S03]  /*5660*/  ULDC.64 UR8, c[0x0][0x5a8] ;  /* 0x00016a0000087ab9 */ /* 0x000fc60000000a00 */
[----:B------:R-:W-:Y:S02]  /*5670*/  IMAD.MOV.U32 R36, RZ, RZ, R32 ;  /* 0x000000ffff247224 */ /* 0x000fe400078e0020 */
[----:B------:R-:W-:Y:S01]  /*5680*/  VIADD R37, R33, UR6 ;  /* 0x0000000621257c36 */ /* 0x000fe20008000000 */
[----:B------:R-:W-:Y:S02]  /*5690*/  ULDC.64 UR6, c[0x0][0x5b0] ;  /* 0x00016c0000067ab9 */ /* 0x000fe40000000a00 */
[----:B------:R-:W-:Y:S02]  /*56a0*/  IMAD R34, R39, UR6, RZ ;  /* 0x0000000627227c24 */ /* 0x000fe4000f8e02ff */
[----:B------:R-:W-:-:S04]  /*56b0*/  IMAD.WIDE.U32 R32, R43, UR6, R36 ;  /* 0x000000062b207c25 */ /* 0x000fc8000f8e0024 */
[--C-:B------:R-:W-:Y:S01]  /*56c0*/  IMAD R35, R43, UR7, R34.reuse ;  /* 0x000000072b237c24 */ /* 0x100fe2000f8e0222 */
[----:B------:R-:W-:Y:S02]  /*56d0*/  IADD3 R32, P1, R32, UR8, RZ ;  /* 0x0000000820207c10 */ /* 0x000fe4000ff3e0ff */
[----:B------:R-:W-:Y:S02]  /*56e0*/  PRMT R34, RZ, 0x7610, R34 ;  /* 0x00007610ff227816 */ /* 0x000fe40000000022 */
[----:B------:R-:W-:Y:S01]  /*56f0*/  IADD3.X R33, R33, UR9, R35, P1, !PT ;  /* 0x0000000921217c10 */ /* 0x000fe20008ffe423 */
[----:B------:R-:W-:Y:S08]  /*5700*/  @P3 BRA `(.L_x_35) ;  /* 0x0000000000043947 */ /* 0x000ff00003800000 */
[----:B------:R0:W5:Y:S02]  /*5710*/  LDG.E.U8 R34, desc[UR16][R32.64] ;  /* 0x0000001020227981 */ /* 0x000164000c1e1100 */
.L_x_35:
[----:B------:R-:W-:Y:S05]  /*5720*/  BSYNC B1 ;  /* 0x0000000000017941 */ /* 0x000fea0003800000 */
.L_x_34:
[----:B-----5:R-:W-:Y:S01]  /*5730*/  LOP3.LUT R34, R34, 0xff, RZ, 0xc0, !PT ;  /* 0x000000ff22227812 */ /* 0x020fe200078ec0ff */
[----:B------:R-:W-:Y:S01]  /*5740*/  BSSY B1, `(.L_x_36) ;  /* 0x000000b000017945 */ /* 0x000fe20003800000 */
[----:B------:R-:W-:Y:S02]  /*5750*/  ISETP.LT.OR P2, PT, R41, 0x2, !P0 ;  /* 0x000000022900780c */ /* 0x000fe40004741670 */
[----:B------:R-:W-:-:S05]  /*5760*/  F2FP.F16.E4M3.UNPACK_B R34, R34 ;  /* 0x00000022ff22723e */ /* 0x000fca00020006ff */
[----:B------:R-:W-:-:S05]  /*5770*/  HADD2.F32 R34, -RZ, R34.H0_H0 ;  /* 0x20000022ff227230 */ /* 0x000fca0000004100 */
[----:B------:R-:W-:Y:S01]  /*5780*/  FMUL R35, R34, UR21 ;  /* 0x0000001522237c20 */ /* 0x000fe20008400000 */
[----:B------:R-:W-:-:S03]  /*5790*/  PRMT R34, RZ, 0x7610, R34 ;  /* 0x00007610ff227816 */ /* 0x000fc60000000022 */
[----:B------:R-:W-:-:S05]  /*57a0*/  FFMA R35, R226, UR20, R35 ;  /* 0x00000014e2237c23 */ /* 0x000fca0008000023 */
[----:B------:R-:W-:-:S05]  /*57b0*/  F2FP.SATFINITE.E4M3.F32.PACK_AB_MERGE_C R35, RZ, R35, RZ ;  /* 0x00000023ff23723e */ /* 0x000fca00048070ff */
[----:B------:R1:W-:Y:S01]  /*57c0*/  @!P3 STG.E.U8 desc[UR16][R24.64], R35 ;  /* 0x000000231800b986 */ /* 0x0003e2000c101110 */
[----:B------:R-:W-:Y:S05]  /*57d0*/  @P2 BRA `(.L_x_37) ;  /* 0x0000000000042947 */ /* 0x000fea0003800000 */
[----:B------:R2:W5:Y:S02]  /*57e0*/  LDG.E.U8 R34, desc[UR16][R32.64+0x1] ;  /* 0x0000011020227981 */ /* 0x000564000c1e1100 */
.L_x_37:
[----:B------:R-:W-:Y:S05]  /*57f0*/  BSYNC B1 ;  /* 0x0000000000017941 */ /* 0x000fea0003800000 */
.L_x_36:
[----:B-----5:R-:W-:Y:S01]  /*5800*/  LOP3.LUT R34, R34, 0xff, RZ, 0xc0, !PT ;  /* 0x000000ff22227812 */ /* 0x020fe200078ec0ff */
[----:B------:R-:W-:Y:S01]  /*5810*/  BSSY B1, `(.L_x_38) ;  /* 0x0000013000017945 */ /* 0x000fe20003800000 */
[----:B------:R-:W-:Y:S02]  /*5820*/  IADD3 R45, P1, R43, 0x8, RZ ;  /* 0x000000082b2d7810 */ /* 0x000fe40007f3e0ff */
[----:B------:R-:W-:-:S03]  /*5830*/  F2FP.F16.E4M3.UNPACK_B R34, R34 ;  /* 0x00000022ff22723e */ /* 0x000fc600020006ff */
[----:B-1----:R-:W-:Y:S01]  /*5840*/  IMAD.X R35, RZ, RZ, R39, P1 ;  /* 0x000000ffff237224 */ /* 0x002fe200008e0627 */
[----:B------:R-:W-:Y:S01]  /*5850*/  ISETP.GE.AND P1, PT, R42, 0x9, PT ;  /* 0x000000092a00780c */ /* 0x000fe20003f26270 */
[----:B------:R-:W-:Y:S02]  /*5860*/  HADD2.F32 R34, -RZ, R34.H0_H0 ;  /* 0x20000022ff227230 */ /* 0x000fe40000004100 */
[----:B------:R-:W-:Y:S01]  /*5870*/  IMAD R46, R35, UR6, RZ ;  /* 0x00000006232e7c24 */ /* 0x000fe2000f8e02ff */
[----:B------:R-:W-:Y:S02]  /*5880*/  ISETP.LT.OR P5, PT, R41, 0x1, !P1 ;  /* 0x000000012900780c */ /* 0x000fe40004fa1670 */
[----:B------:R-:W-:Y:S01]  /*5890*/  FMUL R44, R34, UR21 ;  /* 0x00000015222c7c20 */ /* 0x000fe20008400000 */
[----:B------:R-:W-:-:S04]  /*58a0*/  IMAD.WIDE.U32 R34, R45, UR6, R36 ;  /* 0x000000062d227c25 */ /* 0x000fc8000f8e0024 */
[----:B------:R-:W-:Y:S01]  /*58b0*/  FFMA R44, R225, UR20, R44 ;  /* 0x00000014e12c7c23 */ /* 0x000fe2000800002c */
[----:B------:R-:W-:Y:S01]  /*58c0*/  IMAD R45, R45, UR7, R46 ;  /* 0x000000072d2d7c24 */ /* 0x000fe2000f8e022e */
[----:B------:R-:W-:-:S03]  /*58d0*/  IADD3 R34, P3, R34, UR8, RZ ;  /* 0x0000000822227c10 */ /* 0x000fc6000ff7e0ff */
[----:B------:R-:W-:Y:S02]  /*58e0*/  F2FP.SATFINITE.E4M3.F32.PACK_AB_MERGE_C R47, RZ, R44, RZ ;  /* 0x0000002cff2f723e */ /* 0x000fe400048070ff */
[----:B------:R-:W-:Y:S02]  /*58f0*/  IADD3.X R35, R35, UR9, R45, P3, !PT ;  /* 0x0000000923237c10 */ /* 0x000fe40009ffe42d */
[----:B------:R-:W-:Y:S01]  /*5900*/  PRMT R44, RZ, 0x7610, R44 ;  /* 0x00007610ff2c7816 */ /* 0x000fe2000000002c */
[----:B------:R1:W-:Y:S01]  /*5910*/  @!P2 STG.E.U8 desc[UR16][R24.64+0x1], R47 ;  /* 0x0000012f1800a986 */ /* 0x0003e2000c101110 */
[----:B------:R-:W-:Y:S05]  /*5920*/  @P5 BRA `(.L_x_39) ;  /* 0x0000000000045947 */ /* 0x000fea0003800000 */
[----:B------:R4:W5:Y:S02]  /*5930*/  LDG.E.U8 R44, desc[UR16][R34.64] ;  /* 0x00000010222c7981 */ /* 0x000964000c1e1100 */
.L_x_39:
[----:B------:R-:W-:Y:S05]  /*5940*/  BSYNC B1 ;  /* 0x0000000000017941 */ /* 0x000fea0003800000 */
.L_x_38:
        /* <DEDUP_REMOVED lines=12> */
.L_x_41:
[----:B------:R-:W-:Y:S05]  /*5a10*/  BSYNC B1 ;  /* 0x0000000000017941 */ /* 0x000fea0003800000 */
.L_x_40:
[----:B-----5:R-:W-:Y:S01]  /*5a20*/  LOP3.LUT R44, R44, 0xff, RZ, 0xc0, !PT ;  /* 0x000000ff2c2c7812 */ /* 0x020fe200078ec0ff */
[----:B------:R-:W-:Y:S01]  /*5a30*/  BSSY B1, `(.L_x_42) ;  /* 0x000000b000017945 */ /* 0x000fe20003800000 */
[----:B------:R-:W-:Y:S02]  /*5a40*/  ISETP.LT.OR P3, PT, R41, 0x9, !P0 ;  /* 0x000000092900780c */ /* 0x000fe40004761670 */
[----:B------:R-:W-:-:S05]  /*5a50*/  F2FP.F16.E4M3.UNPACK_B R44, R44 ;  /* 0x0000002cff2c723e */ /* 0x000fca00020006ff */
[----:B------:R-:W-:-:S05]  /*5a60*/  HADD2.F32 R44, -RZ, R44.H0_H0 ;  /* 0x2000002cff2c7230 */ /* 0x000fca0000004100 */
[----:B------:R-:W-:-:S04]  /*5a70*/  FMUL R44, R44, UR21 ;  /* 0x000000152c2c7c20 */ /* 0x000fc80008400000 */
[----:B------:R-:W-:-:S05]  /*5a80*/  FFMA R44, R223, UR20, R44 ;  /* 0x00000014df2c7c23 */ /* 0x000fca000800002c */
[----:B0-----:R-:W-:Y:S02]  /*5a90*/  F2FP.SATFINITE.E4M3.F32.PACK_AB_MERGE_C R45, RZ, R44, RZ ;  /* 0x0000002cff2d723e */ /* 0x001fe400048070ff */
[----:B------:R-:W-:-:S03]  /*5aa0*/  PRMT R44, RZ, 0x7610, R44 ;  /* 0x00007610ff2c7816 */ /* 0x000fc6000000002c */
[----:B------:R0:W-:Y:S01]  /*5ab0*/  @!P2 STG.E.U8 desc[UR16][R26.64+0x1], R45 ;  /* 0x0000012d1a00a986 */ /* 0x0001e2000c101110 */
[----:B------:R-:W-:Y:S05]  /*5ac0*/  @P3 BRA `(.L_x_43) ;  /* 0x0000000000043947 */ /* 0x000fea0003800000 */
[----:B------:R0:W5:Y:S02]  /*5ad0*/  LDG.E.U8 R44, desc[UR16][R32.64+0x8] ;  /* 0x00000810202c7981 */ /* 0x000164000c1e1100 */
.L_x_43:
[----:B------:R-:W-:Y:S05]  /*5ae0*/  BSYNC B1 ;  /* 0x0000000000017941 */ /* 0x000fea0003800000 */
.L_x_42:
[----:B-----5:R-:W-:Y:S01]  /*5af0*/  LOP3.LUT R44, R44, 0xff, RZ, 0xc0, !PT ;  /* 0x000000ff2c2c7812 */ /* 0x020fe200078ec0ff */
[----:B------:R-:W-:Y:S01]  /*5b00*/  BSSY B1, `(.L_x_44) ;  /* 0x000000b000017945 */ /* 0x000fe20003800000 */
[----:B------:R-:W-:Y:S02]  /*5b10*/  ISETP.LT.OR P2, PT, R41, 0xa, !P0 ;  /* 0x0000000a2900780c */ /* 0x000fe40004741670 */
[----:B------:R-:W-:-:S05]  /*5b20*/  F2FP.F16.E4M3.UNPACK_B R44, R44 ;  /* 0x0000002cff2c723e */ /* 0x000fca00020006ff */
[----:B------:R-:W-:-:S05]  /*5b30*/  HADD2.F32 R44, -RZ, R44.H0_H0 ;  /* 0x2000002cff2c7230 */ /* 0x000fca0000004100 */
[----:B0-----:R-:W-:Y:S01]  /*5b40*/  FMUL R45, R44, UR21 ;  /* 0x000000152c2d7c20 */ /* 0x001fe20008400000 */
[----:B------:R-:W-:-:S03]  /*5b50*/  PRMT R44, RZ, 0x7610, R44 ;  /* 0x00007610ff2c7816 */ /* 0x000fc6000000002c */
[----:B------:R-:W-:-:S05]  /*5b60*/  FFMA R45, R222, UR20, R45 ;  /* 0x00000014de2d7c23 */ /* 0x000fca000800002d */
[----:B------:R-:W-:-:S05]  /*5b70*/  F2FP.SATFINITE.E4M3.F32.PACK_AB_MERGE_C R45, RZ, R45, RZ ;  /* 0x0000002dff2d723e */ /* 0x000fca00048070ff */
[----:B------:R0:W-:Y:S01]  /*5b80*/  @!P3 STG.E.U8 desc[UR16][R24.64+0x8], R45 ;  /* 0x0000082d1800b986 */ /* 0x0001e2000c101110 */
[----:B------:R-:W-:Y:S05]  /*5b90*/  @P2 BRA `(.L_x_45) ;  /* 0x0000000000042947 */ /* 0x000fea0003800000 */
[----:B------:R0:W5:Y:S02]  /*5ba0*/  LDG.E.U8 R44, desc[UR16][R32.64+0x9] ;  /* 0x00000910202c7981 */ /* 0x000164000c1e1100 */
.L_x_45:
[----:B------:R-:W-:Y:S05]  /*5bb0*/  BSYNC B1 ;  /* 0x0000000000017941 */ /* 0x000fea0003800000 */
.L_x_44:
        /* <DEDUP_REMOVED lines=12> */
.L_x_47:
[----:B------:R-:W-:Y:S05]  /*5c80*/  BSYNC B1 ;  /* 0x0000000000017941 */ /* 0x000fea0003800000 */
.L_x_46:
        /* <DEDUP_REMOVED lines=12> */
.L_x_49:
[----:B------:R-:W-:Y:S05]  /*5d50*/  BSYNC B1 ;  /* 0x0000000000017941 */ /* 0x000fea0003800000 */
.L_x_48:
        /* <DEDUP_REMOVED lines=12> */
.L_x_51:
[----:B------:R-:W-:Y:S05]  /*5e20*/  BSYNC B1 ;  /* 0x0000000000017941 */ /* 0x000fea0003800000 */
.L_x_50:
        /* <DEDUP_REMOVED lines=12> */
.L_x_53:
[----:B------:R-:W-:Y:S05]  /*5ef0*/  BSYNC B1 ;  /* 0x0000000000017941 */ /* 0x000fea0003800000 */
.L_x_52:
        /* <DEDUP_REMOVED lines=12> */
.L_x_55:
[----:B------:R-:W-:Y:S05]  /*5fc0*/  BSYNC B1 ;  /* 0x0000000000017941 */ /* 0x000fea0003800000 */
.L_x_54:
        /* <DEDUP_REMOVED lines=12> */
.L_x_57:
[----:B------:R-:W-:Y:S05]  /*6090*/  BSYNC B1 ;  /* 0x0000000000017941 */ /* 0x000fea0003800000 */
.L_x_56:
        /* <DEDUP_REMOVED lines=12> */
.L_x_59:
[----:B------:R-:W-:Y:S05]  /*6160*/  BSYNC B1 ;  /* 0x0000000000017941 */ /* 0x000fea0003800000 */
.L_x_58:
        /* <DEDUP_REMOVED lines=12> */
.L_x_61:
[----:B------:R-:W-:Y:S05]  /*6230*/  BSYNC B1 ;  /* 0x0000000000017941 */ /* 0x000fea0003800000 */
.L_x_60:
        /* <DEDUP_REMOVED lines=12> */
.L_x_63:
[----:B------:R-:W-:Y:S05]  /*6300*/  BSYNC B1 ;  /* 0x0000000000017941 */ /* 0x000fea0003800000 */
.L_x_62:
        /* <DEDUP_REMOVED lines=12> */
.L_x_65:
[----:B------:R-:W-:Y:S05]  /*63d0*/  BSYNC B1 ;  /* 0x0000000000017941 */ /* 0x000fea0003800000 */
.L_x_64:
        /* <DEDUP_REMOVED lines=12> */
.L_x_67:
[----:B------:R-:W-:Y:S05]  /*64a0*/  BSYNC B1 ;  /* 0x0000000000017941 */ /* 0x000fea0003800000 */
.L_x_66:
        /* <DEDUP_REMOVED lines=12> */
.L_x_69:
[----:B------:R-:W-:Y:S05]  /*6570*/  BSYNC B1 ;  /* 0x0000000000017941 */ /* 0x000fea0003800000 */
.L_x_68:
        /* <DEDUP_REMOVED lines=12> */
.L_x_71:
[----:B------:R-:W-:Y:S05]  /*6640*/  BSYNC B1 ;  /* 0x0000000000017941 */ /* 0x000fea0003800000 */
.L_x_70:
        /* <DEDUP_REMOVED lines=12> */
.L_x_73:
[----:B------:R-:W-:Y:S05]  /*6710*/  BSYNC B1 ;  /* 0x0000000000017941 */ /* 0x000fea0003800000 */
.L_x_72:
        /* <DEDUP_REMOVED lines=12> */
.L_x_75:
[----:B------:R-:W-:Y:S05]  /*67e0*/  BSYNC B1 ;  /* 0x0000000000017941 */ /* 0x000fea0003800000 */
.L_x_74:
        /* <DEDUP_REMOVED lines=12> */
.L_x_77:
[----:B------:R-:W-:Y:S05]  /*68b0*/  BSYNC B1 ;  /* 0x0000000000017941 */ /* 0x000fea0003800000 */
.L_x_76:
        /* <DEDUP_REMOVED lines=12> */
.L_x_79:
[----:B------:R-:W-:Y:S05]  /*6980*/  BSYNC B1 ;  /* 0x0000000000017941 */ /* 0x000fea0003800000 */
.L_x_78:
        /* <DEDUP_REMOVED lines=12> */
.L_x_81:
[----:B------:R-:W-:Y:S05]  /*6a50*/  BSYNC B1 ;  /* 0x0000000000017941 */ /* 0x000fea0003800000 */
.L_x_80:
        /* <DEDUP_REMOVED lines=12> */
.L_x_83:
[----:B------:R-:W-:Y:S05]  /*6b20*/  BSYNC B1 ;  /* 0x0000000000017941 */ /* 0x000fea0003800000 */
.L_x_82:
        /* <DEDUP_REMOVED lines=12> */
.L_x_85:
[----:B------:R-:W-:Y:S05]  /*6bf0*/  BSYNC B1 ;  /* 0x0000000000017941 */ /* 0x000fea0003800000 */
.L_x_84:
        /* <DEDUP_REMOVED lines=12> */
.L_x_87:
[----:B------:R-:W-:Y:S05]  /*6cc0*/  BSYNC B1 ;  /* 0x0000000000017941 */ /* 0x000fea0003800000 */
.L_x_86:
        /* <DEDUP_REMOVED lines=12> */
.L_x_89:
[----:B------:R-:W-:Y:S05]  /*6d90*/  BSYNC B1 ;  /* 0x0000000000017941 */ /* 0x000fea0003800000 */
.L_x_88:
        /* <DEDUP_REMOVED lines=12> */
.L_x_91:
[----:B------:R-:W-:Y:S05]  /*6e60*/  BSYNC B1 ;  /* 0x0000000000017941 */ /* 0x000fea0003800000 */
.L_x_90:
        /* <DEDUP_REMOVED lines=12> */
.L_x_93:
[----:B------:R-:W-:Y:S05]  /*6f30*/  BSYNC B1 ;  /* 0x0000000000017941 */ /* 0x000fea0003800000 */
.L_x_92:
        /* <DEDUP_REMOVED lines=12> */
.L_x_95:
[----:B------:R-:W-:Y:S05]  /*7000*/  BSYNC B1 ;  /* 0x0000000000017941 */ /* 0x000fea0003800000 */
.L_x_94:
        /* <DEDUP_REMOVED lines=12> */
.L_x_97:
[----:B------:R-:W-:Y:S05]  /*70d0*/  BSYNC B1 ;  /* 0x0000000000017941 */ /* 0x000fea0003800000 */
.L_x_96:
        /* <DEDUP_REMOVED lines=12> */
.L_x_99:
[----:B------:R-:W-:Y:S05]  /*71a0*/  BSYNC B1 ;  /* 0x0000000000017941 */ /* 0x000fea0003800000 */
.L_x_98:
        /* <DEDUP_REMOVED lines=12> */
.L_x_101:
[----:B------:R-:W-:Y:S05]  /*7270*/  BSYNC B1 ;  /* 0x0000000000017941 */ /* 0x000fea0003800000 */
.L_x_100:
        /* <DEDUP_REMOVED lines=12> */
.L_x_103:
[----:B------:R-:W-:Y:S05]  /*7340*/  BSYNC B1 ;  /* 0x0000000000017941 */ /* 0x000fea0003800000 */
.L_x_102:
        /* <DEDUP_REMOVED lines=12> */
.L_x_105:
[----:B------:R-:W-:Y:S05]  /*7410*/  BSYNC B1 ;  /* 0x0000000000017941 */ /* 0x000fea0003800000 */
.L_x_104:
        /* <DEDUP_REMOVED lines=12> */
.L_x_107:
[----:B------:R-:W-:Y:S05]  /*74e0*/  BSYNC B1 ;  /* 0x0000000000017941 */ /* 0x000fea0003800000 */
.L_x_106:
        /* <DEDUP_REMOVED lines=12> */
.L_x_109:
[----:B------:R-:W-:Y:S05]  /*75b0*/  BSYNC B1 ;  /* 0x0000000000017941 */ /* 0x000fea0003800000 */
.L_x_108:
        /* <DEDUP_REMOVED lines=12> */
.L_x_111:
[----:B------:R-:W-:Y:S05]  /*7680*/  BSYNC B1 ;  /* 0x0000000000017941 */ /* 0x000fea0003800000 */
.L_x_110:
        /* <DEDUP_REMOVED lines=12> */
.L_x_113:
[----:B------:R-:W-:Y:S05]  /*7750*/  BSYNC B1 ;  /* 0x0000000000017941 */ /* 0x000fea0003800000 */
.L_x_112:
        /* <DEDUP_REMOVED lines=12> */
.L_x_115:
[----:B------:R-:W-:Y:S05]  /*7820*/  BSYNC B1 ;  /* 0x0000000000017941 */ /* 0x000fea0003800000 */
.L_x_114:
        /* <DEDUP_REMOVED lines=12> */
.L_x_117:
[----:B------:R-:W-:Y:S05]  /*78f0*/  BSYNC B1 ;  /* 0x0000000000017941 */ /* 0x000fea0003800000 */
.L_x_116:
        /* <DEDUP_REMOVED lines=12> */
.L_x_119:
[----:B------:R-:W-:Y:S05]  /*79c0*/  BSYNC B1 ;  /* 0x0000000000017941 */ /* 0x000fea0003800000 */
.L_x_118:
        /* <DEDUP_REMOVED lines=12> */
.L_x_121:
[----:B------:R-:W-:Y:S05]  /*7a90*/  BSYNC B1 ;  /* 0x0000000000017941 */ /* 0x000fea0003800000 */
.L_x_120:
        /* <DEDUP_REMOVED lines=12> */
.L_x_123:
[----:B------:R-:W-:Y:S05]  /*7b60*/  BSYNC B1 ;  /* 0x0000000000017941 */ /* 0x000fea0003800000 */
.L_x_122:
        /* <DEDUP_REMOVED lines=12> */
.L_x_125:
[----:B------:R-:W-:Y:S05]  /*7c30*/  BSYNC B1 ;  /* 0x0000000000017941 */ /* 0x000fea0003800000 */
.L_x_124:
        /* <DEDUP_REMOVED lines=12> */
.L_x_127:
[----:B------:R-:W-:Y:S05]  /*7d00*/  BSYNC B1 ;  /* 0x0000000000017941 */ /* 0x000fea0003800000 */
.L_x_126:
        /* <DEDUP_REMOVED lines=12> */
.L_x_129:
[----:B------:R-:W-:Y:S05]  /*7dd0*/  BSYNC B1 ;  /* 0x0000000000017941 */ /* 0x000fea0003800000 */
.L_x_128:
        /* <DEDUP_REMOVED lines=12> */
.L_x_131:
[----:B------:R-:W-:Y:S05]  /*7ea0*/  BSYNC B1 ;  /* 0x0000000000017941 */ /* 0x000fea0003800000 */
.L_x_130:
        /* <DEDUP_REMOVED lines=12> */
.L_x_133:
[----:B------:R-:W-:Y:S05]  /*7f70*/  BSYNC B1 ;  /* 0x0000000000017941 */ /* 0x000fea0003800000 */
.L_x_132:
        /* <DEDUP_REMOVED lines=12> */
.L_x_135:
[----:B------:R-:W-:Y:S05]  /*8040*/  BSYNC B1 ;  /* 0x0000000000017941 */ /* 0x000fea0003800000 */
.L_x_134:
        /* <DEDUP_REMOVED lines=12> */
.L_x_137:
[----:B------:R-:W-:Y:S05]  /*8110*/  BSYNC B1 ;  /* 0x0000000000017941 */ /* 0x000fea0003800000 */
.L_x_136:
        /* <DEDUP_REMOVED lines=12> */
.L_x_139:
[----:B------:R-:W-:Y:S05]  /*81e0*/  BSYNC B1 ;  /* 0x0000000000017941 */ /* 0x000fea0003800000 */
.L_x_138:
        /* <DEDUP_REMOVED lines=12> */
.L_x_141:
[----:B------:R-:W-:Y:S05]  /*82b0*/  BSYNC B1 ;  /* 0x0000000000017941 */ /* 0x000fea0003800000 */
.L_x_140:
        /* <DEDUP_REMOVED lines=12> */
.L_x_143:
[----:B------:R-:W-:Y:S05]  /*8380*/  BSYNC B1 ;  /* 0x0000000000017941 */ /* 0x000fea0003800000 */
.L_x_142:
        /* <DEDUP_REMOVED lines=12> */
.L_x_145:
[----:B------:R-:W-:Y:S05]  /*8450*/  BSYNC B1 ;  /* 0x0000000000017941 */ /* 0x000fea0003800000 */
.L_x_144:
        /* <DEDUP_REMOVED lines=12> */
.L_x_147:
[----:B------:R-:W-:Y:S05]  /*8520*/  BSYNC B1 ;  /* 0x0000000000017941 */ /* 0x000fea0003800000 */
.L_x_146:
        /* <DEDUP_REMOVED lines=12> */
.L_x_149:
[----:B------:R-:W-:Y:S05]  /*85f0*/  BSYNC B1 ;  /* 0x0000000000017941 */ /* 0x000fea0003800000 */
.L_x_148:
        /* <DEDUP_REMOVED lines=12> */
.L_x_151:
[----:B------:R-:W-:Y:S05]  /*86c0*/  BSYNC B1 ;  /* 0x0000000000017941 */ /* 0x000fea0003800000 */
.L_x_150:
        /* <DEDUP_REMOVED lines=12> */
.L_x_153:
[----:B------:R-:W-:Y:S05]  /*8790*/  BSYNC B1 ;  /* 0x0000000000017941 */ /* 0x000fea0003800000 */
.L_x_152:
        /* <DEDUP_REMOVED lines=12> */
.L_x_155:
[----:B------:R-:W-:Y:S05]  /*8860*/  BSYNC B1 ;  /* 0x0000000000017941 */ /* 0x000fea0003800000 */
.L_x_154:
        /* <DEDUP_REMOVED lines=12> */
.L_x_157:
[----:B------:R-:W-:Y:S05]  /*8930*/  BSYNC B1 ;  /* 0x0000000000017941 */ /* 0x000fea0003800000 */
.L_x_156:
[----:B-----5:R-:W-:Y:S01]  /*8940*/  LOP3.LUT R44, R44, 0xff, RZ, 0xc0, !PT ;  /* 0x000000ff2c2c7812 */ /* 0x020fe200078ec0ff */
[----:B------:R-:W-:Y:S01]  /*8950*/  BSSY B1, `(.L_x_158) ;  /* 0x000000b000017945 */ /* 0x000fe20003800000 */
[----:B------:R-:W-:Y:S02]  /*8960*/  ISETP.LT.OR P2, PT, R41, 0x79, !P1 ;  /* 0x000000792900780c */ /* 0x000fe40004f41670 */
[----:B------:R-:W-:Y:S02]  /*8970*/  F2FP.F16.E4M3.UNPACK_B R44, R44 ;  /* 0x0000002cff2c723e */ /* 0x000fe400020006ff */
[----:B0-2---:R-:W-:-:S03]  /*8980*/  PRMT R32, RZ, 0x7610, R32 ;  /* 0x00007610ff207816 */ /* 0x005fc60000000020 */
[----:B------:R-:W-:-:S05]  /*8990*/  HADD2.F32 R44, -RZ, R44.H0_H0 ;  /* 0x2000002cff2c7230 */ /* 0x000fca0000004100 */
[----:B------:R-:W-:-:S04]  /*89a0*/  FMUL R44, R44, UR21 ;  /* 0x000000152c2c7c20 */ /* 0x000fc80008400000 */
[----:B------:R-:W-:-:S05]  /*89b0*/  FFMA R44, R165, UR20, R44 ;  /* 0x00000014a52c7c23 */ /* 0x000fca000800002c */
[----:B------:R-:W-:-:S05]  /*89c0*/  F2FP.SATFINITE.E4M3.F32.PACK_AB_MERGE_C R33, RZ, R44, RZ ;  /* 0x0000002cff21723e */ /* 0x000fca00048070ff */
[----:B------:R0:W-:Y:S01]  /*89d0*/  @!P0 STG.E.U8 desc[UR16][R24.64+0x79], R33 ;  /* 0x0000792118008986 */ /* 0x0001e2000c101110 */
[----:B------:R-:W-:Y:S05]  /*89e0*/  @P2 BRA `(.L_x_159) ;  /* 0x0000000000042947 */ /* 0x000fea0003800000 */
[----:B------:R2:W5:Y:S02]  /*89f0*/  LDG.E.U8 R32, desc[UR16][R34.64+0x78] ;  /* 0x0000781022207981 */ /* 0x000564000c1e1100 */
.L_x_159:
[----:B------:R-:W-:Y:S05]  /*8a00*/  BSYNC B1 ;  /* 0x0000000000017941 */ /* 0x000fea0003800000 */
.L_x_158:
[----:B-----5:R-:W-:Y:S01]  /*8a10*/  LOP3.LUT R32, R32, 0xff, RZ, 0xc0, !PT ;  /* 0x000000ff20207812 */ /* 0x020fe200078ec0ff */
[----:B------:R-:W-:Y:S01]  /*8a20*/  BSSY B1, `(.L_x_160) ;  /* 0x000000b000017945 */ /* 0x000fe20003800000 */
[----:B------:R-:W-:Y:S02]  /*8a30*/  ISETP.LT.OR P1, PT, R41, 0x7a, !P1 ;  /* 0x0000007a2900780c */ /* 0x000fe40004f21670 */
[----:B------:R-:W-:Y:S02]  /*8a40*/  F2FP.F16.E4M3.UNPACK_B R32, R32 ;  /* 0x00000020ff20723e */ /* 0x000fe400020006ff */
[----:B01----:R-:W-:-:S03]  /*8a50*/  PRMT R24, RZ, 0x7610, R24 ;  /* 0x00007610ff187816 */ /* 0x003fc60000000018 */
[----:B------:R-:W-:-:S05]  /*8a60*/  HADD2.F32 R32, -RZ, R32.H0_H0 ;  /* 0x20000020ff207230 */ /* 0x000fca0000004100 */
[----:B------:R-:W-:-:S04]  /*8a70*/  FMUL R25, R32, UR21 ;  /* 0x0000001520197c20 */ /* 0x000fc80008400000 */
[----:B------:R-:W-:-:S05]  /*8a80*/  FFMA R25, R164, UR20, R25 ;  /* 0x00000014a4197c23 */ /* 0x000fca0008000019 */
[----:B------:R-:W-:-:S05]  /*8a90*/  F2FP.SATFINITE.E4M3.F32.PACK_AB_MERGE_C R25, RZ, R25, RZ ;  /* 0x00000019ff19723e */ /* 0x000fca00048070ff */
[----:B------:R0:W-:Y:S01]  /*8aa0*/  @!P2 STG.E.U8 desc[UR16][R26.64+0x78], R25 ;  /* 0x000078191a00a986 */ /* 0x0001e2000c101110 */
[----:B------:R-:W-:Y:S05]  /*8ab0*/  @P1 BRA `(.L_x_161) ;  /* 0x0000000000041947 */ /* 0x000fea0003800000 */
[----:B------:R1:W5:Y:S02]  /*8ac0*/  LDG.E.U8 R24, desc[UR16][R34.64+0x79] ;  /* 0x0000791022187981 */ /* 0x000364000c1e1100 */
.L_x_161:
[----:B------:R-:W-:Y:S05]  /*8ad0*/  BSYNC B1 ;  /* 0x0000000000017941 */ /* 0x000fea0003800000 */
.L_x_160:
[----:B-----5:R-:W-:Y:S01]  /*8ae0*/  LOP3.LUT R24, R24, 0xff, RZ, 0xc0, !PT ;  /* 0x000000ff18187812 */ /* 0x020fe200078ec0ff */
[----:B------:R-:W-:Y:S01]  /*8af0*/  BSSY B1, `(.L_x_162) ;  /* 0x0000013000017945 */ /* 0x000fe20003800000 */
[----:B------:R-:W-:Y:S02]  /*8b00*/  IADD3 R33, P0, R43, 0x80, RZ ;  /* 0x000000802b217810 */ /* 0x000fe40007f1e0ff */
[----:B------:R-:W-:-:S03]  /*8b10*/  F2FP.F16.E4M3.UNPACK_B R24, R24 ;  /* 0x00000018ff18723e */ /* 0x000fc600020006ff */
[----:B0-----:R-:W-:Y:S01]  /*8b20*/  IMAD.X R25, RZ, RZ, R39, P0 ;  /* 0x000000ffff197224 */ /* 0x001fe200000e0627 */
[----:B------:R-:W-:Y:S01]  /*8b30*/  ISETP.GE.AND P0, PT, R42, 0x81, PT ;  /* 0x000000812a00780c */ /* 0x000fe20003f06270 */
[----:B------:R-:W-:Y:S02]  /*8b40*/  HADD2.F32 R24, -RZ, R24.H0_H0 ;  /* 0x20000018ff187230 */ /* 0x000fe40000004100 */
[----:B-12-4-:R-:W-:Y:S01]  /*8b50*/  IMAD R34, R25, UR6, RZ ;  /* 0x0000000619227c24 */ /* 0x016fe2000f8e02ff */
        /* <DEDUP_REMOVED lines=12> */
.L_x_163:
[----:B------:R-:W-:Y:S05]  /*8c20*/  BSYNC B1 ;  /* 0x0000000000017941 */ /* 0x000fea0003800000 */
.L_x_162:
[----:B-----5:R-:W-:Y:S01]  /*8c30*/  LOP3.LUT R32, R32, 0xff, RZ, 0xc0, !PT ;  /* 0x000000ff20207812 */ /* 0x020fe200078ec0ff */
[----:B------:R-:W-:Y:S01]  /*8c40*/  BSSY B1, `(.L_x_164) ;  /* 0x000000b000017945 */ /* 0x000fe20003800000 */
[----:B------:R-:W-:Y:S02]  /*8c50*/  ISETP.LT.OR P2, PT, R41, 0x2, !P0 ;  /* 0x000000022900780c */ /* 0x000fe40004741670 */
[----:B------:R-:W-:Y:S02]  /*8c60*/  F2FP.F16.E4M3.UNPACK_B R32, R32 ;  /* 0x00000020ff20723e */ /* 0x000fe400020006ff */
[----:B0-----:R-:W-:-:S03]  /*8c70*/  PRMT R26, RZ, 0x7610, R26 ;  /* 0x00007610ff1a7816 */ /* 0x001fc6000000001a */
[----:B------:R-:W-:-:S05]  /*8c80*/  HADD2.F32 R32, -RZ, R32.H0_H0 ;  /* 0x20000020ff207230 */ /* 0x000fca0000004100 */
[----:B------:R-:W-:-:S04]  /*8c90*/  FMUL R27, R32, UR21 ;  /* 0x00000015201b7c20 */ /* 0x000fc80008400000 */
[----:B------:R-:W-:-:S05]  /*8ca0*/  FFMA R27, R162, UR20, R27 ;  /* 0x00000014a21b7c23 */ /* 0x000fca000800001b */
[----:B------:R-:W-:-:S05]  /*8cb0*/  F2FP.SATFINITE.E4M3.F32.PACK_AB_MERGE_C R27, RZ, R27, RZ ;  /* 0x0000001bff1b723e */ /* 0x000fca00048070ff */
[----:B------:R0:W-:Y:S01]  /*8cc0*/  @!P3 STG.E.U8 desc[UR16][R28.64], R27 ;  /* 0x0000001b1c00b986 */ /* 0x0001e2000c101110 */
[----:B------:R-:W-:Y:S05]  /*8cd0*/  @P2 BRA `(.L_x_165) ;  /* 0x0000000000042947 */ /* 0x000fea0003800000 */
[----:B------:R2:W5:Y:S02]  /*8ce0*/  LDG.E.U8 R26, desc[UR16][R24.64+0x1] ;  /* 0x00000110181a7981 */ /* 0x000564000c1e1100 */
.L_x_165:
[----:B------:R-:W-:Y:S05]  /*8cf0*/  BSYNC B1 ;  /* 0x0000000000017941 */ /* 0x000fea0003800000 */
.L_x_164:
[----:B-----5:R-:W-:Y:S01]  /*8d00*/  LOP3.LUT R26, R26, 0xff, RZ, 0xc0, !PT ;  /* 0x000000ff1a1a7812 */ /* 0x020fe200078ec0ff */
[----:B------:R-:W-:Y:S01]  /*8d10*/  BSSY B1, `(.L_x_166) ;  /* 0x0000013000017945 */ /* 0x000fe20003800000 */
[----:B------:R-:W-:Y:S02]  /*8d20*/  IADD3 R43, P1, R43, 0x88, RZ ;  /* 0x000000882b2b7810 */ /* 0x000fe40007f3e0ff */
[----:B------:R-:W-:Y:S02]  /*8d30*/  F2FP.F16.E4M3.UNPACK_B R26, R26 ;  /* 0x0000001aff1a723e */ /* 0x000fe400020006ff */
[----:B------:R-:W-:Y:S01]  /*8d40*/  PRMT R32, RZ, 0x7610, R32 ;  /* 0x00007610ff207816 */ /* 0x000fe20000000020 */
[----:B------:R-:W-:Y:S01]  /*8d50*/  IMAD.X R38, RZ, RZ, R39, P1 ;  /* 0x000000ffff267224 */ /* 0x000fe200008e0627 */
[----:B------:R-:W-:Y:S01]  /*8d60*/  ISETP.GE.AND P1, PT, R42, 0x89, PT ;  /* 0x000000892a00780c */ /* 0x000fe20003f26270 */
[----:B------:R-:W-:Y:S02]  /*8d70*/  HADD2.F32 R26, -RZ, R26.H0_H0 ;  /* 0x2000001aff1a7230 */ /* 0x000fe40000004100 */
[----:B------:R-:W-:Y:S01]  /*8d80*/  IMAD R38, R38, UR6, RZ ;  /* 0x0000000626267c24 */ /* 0x000fe2000f8e02ff */
[----:B------:R-:W-:Y:S01]  /*8d90*/  ISETP.LT.OR P5, PT, R41, 0x1, !P1 ;  /* 0x000000012900780c */ /* 0x000fe20004fa1670 */
[----:B------:R-:W-:-:S04]  /*8da0*/  IMAD.WIDE.U32 R36, R43, UR6, R36 ;  /* 0x000000062b247c25 */ /* 0x000fc8000f8e0024 */
[----:B------:R-:W-:Y:S01]  /*8db0*/  FMUL R26, R26, UR21 ;  /* 0x000000151a1a7c20 */ /* 0x000fe20008400000 */
[----:B------:R-:W-:-:S03]  /*8dc0*/  IMAD R43, R43, UR7, R38 ;  /* 0x000000072b2b7c24 */ /* 0x000fc6000f8e0226 */
[----:B------:R-:W-:Y:S01]  /*8dd0*/  FFMA R161, R161, UR20, R26 ;  /* 0x00000014a1a17c23 */ /* 0x000fe2000800001a */
[----:B------:R-:W-:-:S04]  /*8de0*/  IADD3 R26, P3, R36, UR8, RZ ;  /* 0x00000008241a7c10 */ /* 0x000fc8000ff7e0ff */
[----:B------:R-:W-:Y:S02]  /*8df0*/  F2FP.SATFINITE.E4M3.F32.PACK_AB_MERGE_C R161, RZ, R161, RZ ;  /* 0x000000a1ffa1723e */ /* 0x000fe400048070ff */
[----:B0-----:R-:W-:-:S03]  /*8e00*/  IADD3.X R27, R37, UR9, R43, P3, !PT ;  /* 0x00000009251b7c10 */ /* 0x001fc60009ffe42b */
[----:B------:R0:W-:Y:S01]  /*8e10*/  @!P2 STG.E.U8 desc[UR16][R28.64+0x1], R161 ;  /* 0x000001a11c00a986 */ /* 0x0001e2000c101110 */
[----:B------:R-:W-:Y:S05]  /*8e20*/  @P5 BRA `(.L_x_167) ;  /* 0x0000000000045947 */ /* 0x000fea0003800000 */
[----:B------:R4:W5:Y:S02]  /*8e30*/  LDG.E.U8 R32, desc[UR16][R26.64] ;  /* 0x000000101a207981 */ /* 0x000964000c1e1100 */
.L_x_167:
[----:B------:R-:W-:Y:S05]  /*8e40*/  BSYNC B1 ;  /* 0x0000000000017941 */ /* 0x000fea0003800000 */
.L_x_166:
        /* <DEDUP_REMOVED lines=12> */
.L_x_169:
[----:B------:R-:W-:Y:S05]  /*8f10*/  BSYNC B1 ;  /* 0x0000000000017941 */ /* 0x000fea0003800000 */
.L_x_168:
        /* <DEDUP_REMOVED lines=12> */
.L_x_171:
[----:B------:R-:W-:Y:S05]  /*8fe0*/  BSYNC B1 ;  /* 0x0000000000017941 */ /* 0x000fea0003800000 */
.L_x_170:
        /* <DEDUP_REMOVED lines=12> */
.L_x_173:
[----:B------:R-:W-:Y:S05]  /*90b0*/  BSYNC B1 ;  /* 0x0000000000017941 */ /* 0x000fea0003800000 */
.L_x_172:
        /* <DEDUP_REMOVED lines=12> */
.L_x_175:
[----:B------:R-:W-:Y:S05]  /*9180*/  BSYNC B1 ;  /* 0x0000000000017941 */ /* 0x000fea0003800000 */
.L_x_174:
        /* <DEDUP_REMOVED lines=12> */
.L_x_177:
[----:B------:R-:W-:Y:S05]  /*9250*/  BSYNC B1 ;  /* 0x0000000000017941 */ /* 0x000fea0003800000 */
.L_x_176:
        /* <DEDUP_REMOVED lines=12> */
.L_x_179:
[----:B------:R-:W-:Y:S05]  /*9320*/  BSYNC B1 ;  /* 0x0000000000017941 */ /* 0x000fea0003800000 */
.L_x_178:
        /* <DEDUP_REMOVED lines=12> */
.L_x_181:
[----:B------:R-:W-:Y:S05]  /*93f0*/  BSYNC B1 ;  /* 0x0000000000017941 */ /* 0x000fea0003800000 */
.L_x_180:
        /* <DEDUP_REMOVED lines=12> */
.L_x_183:
[----:B------:R-:W-:Y:S05]  /*94c0*/  BSYNC B1 ;  /* 0x0000000000017941 */ /* 0x000fea0003800000 */
.L_x_182:
        /* <DEDUP_REMOVED lines=12> */
.L_x_185:
[----:B------:R-:W-:Y:S05]  /*9590*/  BSYNC B1 ;  /* 0x0000000000017941 */ /* 0x000fea0003800000 */
.L_x_184:
[----:B-----5:R-:W-:Y:S01]  /*95a0*/  LOP3.LUT R32, R32, 0xff, RZ, 0xc0, !PT ;  /* 0x000000ff20207812 */ /* 0x020fe200078ec0ff */
[----:B------:R-:W-:Y:S01]  /*95b0*/  BSSY B1, `(.L_x_186) ;  /* 0x000000b000017945 */ /* 0x000fe20003800000 */
[----:B------:R-:W-:Y:S02]  /*95c0*/  ISETP.LT.OR P3, PT, R41, 0x19, !P0 ;  /* 0x000000192900780c */ /* 0x000fe40004761670 */
[----:B------:R-:W-:-:S05]  /*95d0*/  F2FP.F16.E4M3.UNPACK_B R32, R32 ;  /* 0x00000020ff20723e */ /* 0x000fca00020006ff */
[----:B------:R-:W-:-:S05]  /*95e0*/  HADD2.F32 R32, -RZ, R32.H0_H0 ;  /* 0x20000020ff207230 */ /* 0x000fca0000004100 */
[----:B------:R-:W-:-:S04]  /*95f0*/  FMUL R32, R32, UR21 ;  /* 0x0000001520207c20 */ /* 0x000fc80008400000 */
[----:B------:R-:W-:Y:S01]  /*9600*/  FFMA R32, R23, UR20, R32 ;  /* 0x0000001417207c23 */ /* 0x000fe20008000020 */
[----:B------:R-:W-:-:S04]  /*9610*/  PRMT R23, RZ, 0x7610, R23 ;  /* 0x00007610ff177816 */ /* 0x000fc80000000017 */
[----:B0-----:R-:W-:-:S05]  /*9620*/  F2FP.SATFINITE.E4M3.F32.PACK_AB_MERGE_C R33, RZ, R32, RZ ;  /* 0x00000020ff21723e */ /* 0x001fca00048070ff */
[----:B------:R0:W-:Y:S01]  /*9630*/  @!P2 STG.E.U8 desc[UR16][R30.64+0x11], R33 ;  /* 0x000011211e00a986 */ /* 0x0001e2000c101110 */
[----:B------:R-:W-:Y:S05]  /*9640*/  @P3 BRA `(.L_x_187) ;  /* 0x0000000000043947 */ /* 0x000fea0003800000 */
[----:B------:R0:W5:Y:S02]  /*9650*/  LDG.E.U8 R23, desc[UR16][R24.64+0x18] ;  /* 0x0000181018177981 */ /* 0x000164000c1e1100 */
.L_x_187:
[----:B------:R-:W-:Y:S05]  /*9660*/  BSYNC B1 ;  /* 0x0000000000017941 */ /* 0x000fea0003800000 */
.L_x_186:
        /* <DEDUP_REMOVED lines=8> */
[----:B------:R-:W-:-:S05]  /*96f0*/  F2FP.SATFINITE.E4M3.F32.PACK_AB_MERGE_C R23, RZ, R23, RZ ;  /* 0x00000017ff17723e */ /* 0x000fca00048070ff */
[----:B------:R0:W-:Y:S01]  /*9700*/  @!P3 STG.E.U8 desc[UR16][R28.64+0x18], R23 ;  /* 0x000018171c00b986 */ /* 0x0001e2000c101110 */
[----:B------:R-:W-:Y:S05]  /*9710*/  @P2 BRA `(.L_x_189) ;  /* 0x0000000000042947 */ /* 0x000fea0003800000 */
[----:B------:R0:W5:Y:S02]  /*9720*/  LDG.E.U8 R22, desc[UR16][R24.64+0x19] ;  /* 0x0000191018167981 */ /* 0x000164000c1e1100 */
.L_x_189:
[----:B------:R-:W-:Y:S05]  /*9730*/  BSYNC B1 ;  /* 0x0000000000017941 */ /* 0x000fea0003800000 */
.L_x_188:
        /* <DEDUP_REMOVED lines=12> */
.L_x_191:
[----:B------:R-:W-:Y:S05]  /*9800*/  BSYNC B1 ;  /* 0x0000000000017941 */ /* 0x000fea0003800000 */
.L_x_190:
        /* <DEDUP_REMOVED lines=12> */
.L_x_193:
[----:B------:R-:W-:Y:S05]  /*98d0*/  BSYNC B1 ;  /* 0x0000000000017941 */ /* 0x000fea0003800000 */
.L_x_192:
        /* <DEDUP_REMOVED lines=12> */
.L_x_195:
[----:B------:R-:W-:Y:S05]  /*99a0*/  BSYNC B1 ;  /* 0x0000000000017941 */ /* 0x000fea0003800000 */
.L_x_194:
        /* <DEDUP_REMOVED lines=12> */
.L_x_197:
[----:B------:R-:W-:Y:S05]  /*9a70*/  BSYNC B1 ;  /* 0x0000000000017941 */ /* 0x000fea0003800000 */
.L_x_196:
        /* <DEDUP_REMOVED lines=12> */
.L_x_199:
[----:B------:R-:W-:Y:S05]  /*9b40*/  BSYNC B1 ;  /* 0x0000000000017941 */ /* 0x000fea0003800000 */
.L_x_198:
        /* <DEDUP_REMOVED lines=12> */
.L_x_201:
[----:B------:R-:W-:Y:S05]  /*9c10*/  BSYNC B1 ;  /* 0x0000000000017941 */ /* 0x000fea0003800000 */
.L_x_200:
        /* <DEDUP_REMOVED lines=12> */
.L_x_203:
[----:B------:R-:W-:Y:S05]  /*9ce0*/  BSYNC B1 ;  /* 0x0000000000017941 */ /* 0x000fea0003800000 */
.L_x_202:
        /* <DEDUP_REMOVED lines=12> */
.L_x_205:
[----:B------:R-:W-:Y:S05]  /*9db0*/  BSYNC B1 ;  /* 0x0000000000017941 */ /* 0x000fea0003800000 */
.L_x_204:
        /* <DEDUP_REMOVED lines=12> */
.L_x_207:
[----:B------:R-:W-:Y:S05]  /*9e80*/  BSYNC B1 ;  /* 0x0000000000017941 */ /* 0x000fea0003800000 */
.L_x_206:
        /* <DEDUP_REMOVED lines=12> */
.L_x_209:
[----:B------:R-:W-:Y:S05]  /*9f50*/  BSYNC B1 ;  /* 0x0000000000017941 */ /* 0x000fea0003800000 */
.L_x_208:
        /* <DEDUP_REMOVED lines=12> */
.L_x_211:
[----:B------:R-:W-:Y:S05]  /*a020*/  BSYNC B1 ;  /* 0x0000000000017941 */ /* 0x000fea0003800000 */
.L_x_210:
        /* <DEDUP_REMOVED lines=12> */
.L_x_213:
[----:B------:R-:W-:Y:S05]  /*a0f0*/  BSYNC B1 ;  /* 0x0000000000017941 */ /* 0x000fea0003800000 */
.L_x_212:
        /* <DEDUP_REMOVED lines=12> */
.L_x_215:
[----:B------:R-:W-:Y:S05]  /*a1c0*/  BSYNC B1 ;  /* 0x0000000000017941 */ /* 0x000fea0003800000 */
.L_x_214:
        /* <DEDUP_REMOVED lines=12> */
.L_x_217:
[----:B------:R-:W-:Y:S05]  /*a290*/  BSYNC B1 ;  /* 0x0000000000017941 */ /* 0x000fea0003800000 */
.L_x_216:
        /* <DEDUP_REMOVED lines=12> */
.L_x_219:
[----:B------:R-:W-:Y:S05]  /*a360*/  BSYNC B1 ;  /* 0x0000000000017941 */ /* 0x000fea0003800000 */
.L_x_218:
        /* <DEDUP_REMOVED lines=12> */
.L_x_221:
[----:B------:R-:W-:Y:S05]  /*a430*/  BSYNC B1 ;  /* 0x0000000000017941 */ /* 0x000fea0003800000 */
.L_x_220:
        /* <DEDUP_REMOVED lines=12> */
.L_x_223:
[----:B------:R-:W-:Y:S05]  /*a500*/  BSYNC B1 ;  /* 0x0000000000017941 */ /* 0x000fea0003800000 */
.L_x_222:
        /* <DEDUP_REMOVED lines=12> */
.L_x_225:
[----:B------:R-:W-:Y:S05]  /*a5d0*/  BSYNC B1 ;  /* 0x0000000000017941 */ /* 0x000fea0003800000 */
.L_x_224:
        /* <DEDUP_REMOVED lines=12> */
.L_x_227:
[----:B------:R-:W-:Y:S05]  /*a6a0*/  BSYNC B1 ;  /* 0x0000000000017941 */ /* 0x000fea0003800000 */
.L_x_226:
        /* <DEDUP_REMOVED lines=12> */
.L_x_229:
[----:B------:R-:W-:Y:S05]  /*a770*/  BSYNC B1 ;  /* 0x0000000000017941 */ /* 0x000fea0003800000 */
.L_x_228:
[----:B-----5:R-:W-:Y:S01]  /*a780*/  LOP3.LUT R2, R2, 0xff, RZ, 0xc0, !PT ;  /* 0x000000ff02027812 */ /* 0x020fe200078ec0ff */
[----:B------:R-:W-:Y:S01]  /*a790*/  BSSY B1, `(.L_x_230) ;  /* 0x000000b000017945 */ /* 0x000fe20003800000 */
[----:B------:R-:W-:Y:S02]  /*a7a0*/  ISETP.LT.OR P3, PT, R41, 0x41, !P1 ;  /* 0x000000412900780c */ /* 0x000fe40004f61670 */
[----:B------:R-:W-:-:S05]  /*a7b0*/  F2FP.F16.E4M3.UNPACK_B R2, R2 ;  /* 0x00000002ff02723e */ /* 0x000fca00020006ff */
[----:B------:R-:W-:-:S05]  /*a7c0*/  HADD2.F32 R2, -RZ, R2.H0_H0 ;  /* 0x20000002ff027230 */ /* 0x000fca0000004100 */
[----:B0-----:R-:W-:-:S04]  /*a7d0*/  FMUL R3, R2, UR21 ;  /* 0x0000001502037c20 */ /* 0x001fc80008400000 */
[----:B------:R-:W-:Y:S01]  /*a7e0*/  FFMA R3, R0, UR20, R3 ;  /* 0x0000001400037c23 */ /* 0x000fe20008000003 */
[----:B------:R-:W-:-:S04]  /*a7f0*/  PRMT R0, RZ, 0x7610, R0 ;  /* 0x00007610ff007816 */ /* 0x000fc80000000000 */
[----:B------:R-:W-:-:S05]  /*a800*/  F2FP.SATFINITE.E4M3.F32.PACK_AB_MERGE_C R3, RZ, R3, RZ ;  /* 0x00000003ff03723e */ /* 0x000fca00048070ff */
[----:B------:R0:W-:Y:S01]  /*a810*/  @!P2 STG.E.U8 desc[UR16][R28.64+0x41], R3 ;  /* 0x000041031c00a986 */ /* 0x0001e2000c101110 */
[----:B------:R-:W-:Y:S05]  /*a820*/  @P3 BRA `(.L_x_231) ;  /* 0x0000000000043947 */ /* 0x000fea0003800000 */
[----:B------:R0:W5:Y:S02]  /*a830*/  LDG.E.U8 R0, desc[UR16][R26.64+0x40] ;  /* 0x000040101a007981 */ /* 0x000164000c1e1100 */
.L_x_231:
[----:B------:R-:W-:Y:S05]  /*a840*/  BSYNC B1 ;  /* 0x0000000000017941 */ /* 0x000fea0003800000 */
.L_x_230:
[----:B------:R-:W2:Y:S01]  /*a850*/  LDL.LU R2, [R1] ;  /* 0x0000000001027983 */ /* 0x000ea20000300800 */
[----:B-----5:R-:W-:Y:S01]  /*a860*/  LOP3.LUT R0, R0, 0xff, RZ, 0xc0, !PT ;  /* 0x000000ff00007812 */ /* 0x020fe200078ec0ff */
[----:B------:R-:W-:Y:S01]  /*a870*/  BSSY B1, `(.L_x_232) ;  /* 0x000000b000017945 */ /* 0x000fe20003800000 */
[----:B------:R-:W-:Y:S02]  /*a880*/  ISETP.LT.OR P2, PT, R41, 0x42, !P1 ;  /* 0x000000422900780c */ /* 0x000fe40004f41670 */
[----:B------:R-:W-:-:S05]  /*a890*/  F2FP.F16.E4M3.UNPACK_B R0, R0 ;  /* 0x00000000ff00723e */ /* 0x000fca00020006ff */
[----:B------:R-:W-:-:S05]  /*a8a0*/  HADD2.F32 R0, -RZ, R0.H0_H0 ;  /* 0x20000000ff007230 */ /* 0x000fca0000004100 */
[----:B------:R-:W-:-:S04]  /*a8b0*/  FMUL R0, R0, UR21 ;  /* 0x0000001500007c20 */ /* 0x000fc80008400000 */
[----:B--2---:R-:W-:-:S05]  /*a8c0*/  FFMA R0, R2, UR20, R0 ;  /* 0x0000001402007c23 */ /* 0x004fca0008000000 */
[----:B0-----:R-:W-:Y:S02]  /*a8d0*/  F2FP.SATFINITE.E4M3.F32.PACK_AB_MERGE_C R3, RZ, R0, RZ ;  /* 0x00000000ff03723e */ /* 0x001fe400048070ff */
[----:B------:R-:W-:-:S03]  /*a8e0*/  PRMT R0, RZ, 0x7610, R0 ;  /* 0x00007610ff007816 */ /* 0x000fc60000000000 */
[----:B------:R0:W-:Y:S01]  /*a8f0*/  @!P3 STG.E.U8 desc[UR16][R30.64+0x40], R3 ;  /* 0x000040031e00b986 */ /* 0x0001e2000c101110 */
[----:B------:R-:W-:Y:S05]  /*a900*/  @P2 BRA `(.L_x_233) ;  /* 0x0000000000042947 */ /* 0x000fea0003800000 */
[----:B------:R2:W5:Y:S02]  /*a910*/  LDG.E.U8 R0, desc[UR16][R26.64+0x41] ;  /* 0x000041101a007981 */ /* 0x000564000c1e1100 */
.L_x_233:
[----:B------:R-:W-:Y:S05]  /*a920*/  BSYNC B1 ;  /* 0x0000000000017941 */ /* 0x000fea0003800000 */
.L_x_232:
[----:B------:R-:W3:Y:S01]  /*a930*/  LDL.LU R2, [R1+0x4] ;  /* 0x0000040001027983 */ /* 0x000ee20000300800 */
[----:B-----5:R-:W-:Y:S01]  /*a940*/  LOP3.LUT R0, R0, 0xff, RZ, 0xc0, !PT ;  /* 0x000000ff00007812 */ /* 0x020fe200078ec0ff */
[----:B------:R-:W-:Y:S01]  /*a950*/  BSSY B1, `(.L_x_234) ;  /* 0x000000b000017945 */ /* 0x000fe20003800000 */
[----:B------:R-:W-:Y:S02]  /*a960*/  ISETP.LT.OR P3, PT, R41, 0x49, !P0 ;  /* 0x000000492900780c */ /* 0x000fe40004761670 */
[----:B------:R-:W-:-:S05]  /*a970*/  F2FP.F16.E4M3.UNPACK_B R0, R0 ;  /* 0x00000000ff00723e */ /* 0x000fca00020006ff */
[----:B------:R-:W-:-:S05]  /*a980*/  HADD2.F32 R0, -RZ, R0.H0_H0 ;  /* 0x20000000ff007230 */ /* 0x000fca0000004100 */
[----:B------:R-:W-:-:S04]  /*a990*/  FMUL R0, R0, UR21 ;  /* 0x0000001500007c20 */ /* 0x000fc80008400000 */
[----:B---3--:R-:W-:-:S05]  /*a9a0*/  FFMA R0, R2, UR20, R0 ;  /* 0x0000001402007c23 */ /* 0x008fca0008000000 */
[----:B0-----:R-:W-:Y:S02]  /*a9b0*/  F2FP.SATFINITE.E4M3.F32.PACK_AB_MERGE_C R3, RZ, R0, RZ ;  /* 0x00000000ff03723e */ /* 0x001fe400048070ff */
[----:B------:R-:W-:-:S03]  /*a9c0*/  PRMT R0, RZ, 0x7610, R0 ;  /* 0x00007610ff007816 */ /* 0x000fc60000000000 */
[----:B------:R0:W-:Y:S01]  /*a9d0*/  @!P2 STG.E.U8 desc[UR16][R30.64+0x41], R3 ;  /* 0x000041031e00a986 */ /* 0x0001e2000c101110 */
[----:B------:R-:W-:Y:S05]  /*a9e0*/  @P3 BRA `(.L_x_235) ;  /* 0x0000000000043947 */ /* 0x000fea0003800000 */
[----:B------:R3:W5:Y:S02]  /*a9f0*/  LDG.E.U8 R0, desc[UR16][R24.64+0x48] ;  /* 0x0000481018007981 */ /* 0x000764000c1e1100 */
.L_x_235:
[----:B------:R-:W-:Y:S05]  /*aa00*/  BSYNC B1 ;  /* 0x0000000000017941 */ /* 0x000fea0003800000 */
.L_x_234:
[----:B------:R-:W2:Y:S01]  /*aa10*/  LDL.LU R2, [R1+0x8] ;  /* 0x0000080001027983 */ /* 0x000ea20000300800 */
        /* <DEDUP_REMOVED lines=12> */
.L_x_237:
[----:B------:R-:W-:Y:S05]  /*aae0*/  BSYNC B1 ;  /* 0x0000000000017941 */ /* 0x000fea0003800000 */
.L_x_236:
        /* <DEDUP_REMOVED lines=13> */
.L_x_239:
[----:B------:R-:W-:Y:S05]  /*abc0*/  BSYNC B1 ;  /* 0x0000000000017941 */ /* 0x000fea0003800000 */
.L_x_238:
        /* <DEDUP_REMOVED lines=13> */
.L_x_241:
[----:B------:R-:W-:Y:S05]  /*aca0*/  BSYNC B1 ;  /* 0x0000000000017941 */ /* 0x000fea0003800000 */
.L_x_240:
        /* <DEDUP_REMOVED lines=13> */
.L_x_243:
[----:B------:R-:W-:Y:S05]  /*ad80*/  BSYNC B1 ;  /* 0x0000000000017941 */ /* 0x000fea0003800000 */
.L_x_242:
        /* <DEDUP_REMOVED lines=13> */
.L_x_245:
[----:B------:R-:W-:Y:S05]  /*ae60*/  BSYNC B1 ;  /* 0x0000000000017941 */ /* 0x000fea0003800000 */
.L_x_244:
        /* <DEDUP_REMOVED lines=13> */
.L_x_247:
[----:B------:R-:W-:Y:S05]  /*af40*/  BSYNC B1 ;  /* 0x0000000000017941 */ /* 0x000fea0003800000 */
.L_x_246:
        /* <DEDUP_REMOVED lines=13> */
.L_x_249:
[----:B------:R-:W-:Y:S05]  /*b020*/  BSYNC B1 ;  /* 0x0000000000017941 */ /* 0x000fea0003800000 */
.L_x_248:
        /* <DEDUP_REMOVED lines=13> */
.L_x_251:
[----:B------:R-:W-:Y:S05]  /*b100*/  BSYNC B1 ;  /* 0x0000000000017941 */ /* 0x000fea0003800000 */
.L_x_250:
        /* <DEDUP_REMOVED lines=13> */
.L_x_253:
[----:B------:R-:W-:Y:S05]  /*b1e0*/  BSYNC B1 ;  /* 0x0000000000017941 */ /* 0x000fea0003800000 */
.L_x_252:
        /* <DEDUP_REMOVED lines=13> */
.L_x_255:
[----:B------:R-:W-:Y:S05]  /*b2c0*/  BSYNC B1 ;  /* 0x0000000000017941 */ /* 0x000fea0003800000 */
.L_x_254:
        /* <DEDUP_REMOVED lines=13> */
.L_x_257:
[----:B------:R-:W-:Y:S05]  /*b3a0*/  BSYNC B1 ;  /* 0x0000000000017941 */ /* 0x000fea0003800000 */
.L_x_256:
        /* <DEDUP_REMOVED lines=13> */
.L_x_259:
[----:B------:R-:W-:Y:S05]  /*b480*/  BSYNC B1 ;  /* 0x0000000000017941 */ /* 0x000fea0003800000 */
.L_x_258:
        /* <DEDUP_REMOVED lines=13> */
.L_x_261:
[----:B------:R-:W-:Y:S05]  /*b560*/  BSYNC B1 ;  /* 0x0000000000017941 */ /* 0x000fea0003800000 */
.L_x_260:
        /* <DEDUP_REMOVED lines=13> */
.L_x_263:
[----:B------:R-:W-:Y:S05]  /*b640*/  BSYNC B1 ;  /* 0x0000000000017941 */ /* 0x000fea0003800000 */
.L_x_262:
        /* <DEDUP_REMOVED lines=13> */
.L_x_265:
[----:B------:R-:W-:Y:S05]  /*b720*/  BSYNC B1 ;  /* 0x0000000000017941 */ /* 0x000fea0003800000 */
.L_x_264:
        /* <DEDUP_REMOVED lines=13> */
.L_x_267:
[----:B------:R-:W-:Y:S05]  /*b800*/  BSYNC B1 ;  /* 0x0000000000017941 */ /* 0x000fea0003800000 */
.L_x_266:
        /* <DEDUP_REMOVED lines=13> */
.L_x_269:
[----:B------:R-:W-:Y:S05]  /*b8e0*/  BSYNC B1 ;  /* 0x0000000000017941 */ /* 0x000fea0003800000 */
.L_x_268:
        /* <DEDUP_REMOVED lines=13> */
.L_x_271:
[----:B------:R-:W-:Y:S05]  /*b9c0*/  BSYNC B1 ;  /* 0x0000000000017941 */ /* 0x000fea0003800000 */
.L_x_270:
        /* <DEDUP_REMOVED lines=13> */
.L_x_273:
[----:B------:R-:W-:Y:S05]  /*baa0*/  BSYNC B1 ;  /* 0x0000000000017941 */ /* 0x000fea0003800000 */
.L_x_272:
        /* <DEDUP_REMOVED lines=13> */
.L_x_275:
[----:B------:R-:W-:Y:S05]  /*bb80*/  BSYNC B1 ;  /* 0x0000000000017941 */ /* 0x000fea0003800000 */
.L_x_274:
        /* <DEDUP_REMOVED lines=13> */
.L_x_277:
[----:B------:R-:W-:Y:S05]  /*bc60*/  BSYNC B1 ;  /* 0x0000000000017941 */ /* 0x000fea0003800000 */
.L_x_276:
        /* <DEDUP_REMOVED lines=13> */
.L_x_279:
[----:B------:R-:W-:Y:S05]  /*bd40*/  BSYNC B1 ;  /* 0x0000000000017941 */ /* 0x000fea0003800000 */
.L_x_278:
        /* <DEDUP_REMOVED lines=13> */
.L_x_281:
[----:B------:R-:W-:Y:S05]  /*be20*/  BSYNC B1 ;  /* 0x0000000000017941 */ /* 0x000fea0003800000 */
.L_x_280:
        /* <DEDUP_REMOVED lines=13> */
.L_x_283:
[----:B------:R-:W-:Y:S05]  /*bf00*/  BSYNC B1 ;  /* 0x0000000000017941 */ /* 0x000fea0003800000 */
.L_x_282:
        /* <DEDUP_REMOVED lines=13> */
.L_x_285:
[----:B------:R-:W-:Y:S05]  /*bfe0*/  BSYNC B1 ;  /* 0x0000000000017941 */ /* 0x000fea0003800000 */
.L_x_284:
        /* <DEDUP_REMOVED lines=13> */
.L_x_287:
[----:B------:R-:W-:Y:S05]  /*c0c0*/  BSYNC B1 ;  /* 0x0000000000017941 */ /* 0x000fea0003800000 */
.L_x_286:
        /* <DEDUP_REMOVED lines=13> */
.L_x_289:
[----:B------:R-:W-:Y:S05]  /*c1a0*/  BSYNC B1 ;  /* 0x0000000000017941 */ /* 0x000fea0003800000 */
.L_x_288:
[----:B------:R-:W-:Y:S05]  /*c1b0*/  @P1 BRA `(.L_x_290) ;  /* 0x0000002000ac1947 */ /* 0x000fea0003800000 */
[----:B------:R-:W2:Y:S01]  /*c1c0*/  LDL.LU R2, [R1+0x74] ;  /* 0x0000740001027983 */ /* 0x000ea20000300800 */
[----:B-----5:R-:W-:-:S04]  /*c1d0*/  LOP3.LUT R0, R0, 0xff, RZ, 0xc0, !PT ;  /* 0x000000ff00007812 */ /* 0x020fc800078ec0ff */
[----:B------:R-:W-:-:S05]  /*c1e0*/  F2FP.F16.E4M3.UNPACK_B R0, R0 ;  /* 0x00000000ff00723e */ /* 0x000fca00020006ff */
[----:B------:R-:W-:-:S05]  /*c1f0*/  HADD2.F32 R0, -RZ, R0.H0_H0 ;  /* 0x20000000ff007230 */ /* 0x000fca0000004100 */
[----:B------:R-:W-:-:S04]  /*c200*/  FMUL R0, R0, UR21 ;  /* 0x0000001500007c20 */ /* 0x000fc80008400000 */
[----:B--2---:R-:W-:-:S05]  /*c210*/  FFMA R0, R2, UR20, R0 ;  /* 0x0000001402007c23 */ /* 0x004fca0008000000 */
[----:B0-----:R-:W-:-:S05]  /*c220*/  F2FP.SATFINITE.E4M3.F32.PACK_AB_MERGE_C R3, RZ, R0, RZ ;  /* 0x00000000ff03723e */ /* 0x001fca00048070ff */
[----:B------:R0:W-:Y:S01]  /*c230*/  STG.E.U8 desc[UR16][R30.64+0x79], R3 ;  /* 0x000079031e007986 */ /* 0x0001e2000c101110 */
[----:B------:R-:W-:Y:S05]  /*c240*/  BRA `(.L_x_290) ;  /* 0x0000002000887947 */ /* 0x000fea0003800000 */
.L_x_33:
[C---:B------:R-:W-:Y:S01]  /*c250*/  ISETP.GE.AND P3, PT, R42.reuse, 0x1, PT ;  /* 0x000000012a00780c */ /* 0x040fe20003f66270 */
[----:B------:R-:W2:Y:S01]  /*c260*/  LDL.LU R227, [R1+0x10] ;  /* 0x0000100001e37983 */ /* 0x000ea20000300800 */
[----:B------:R-:W-:Y:S01]  /*c270*/  ISETP.GE.AND P2, PT, R42, 0x9, PT ;  /* 0x000000092a00780c */ /* 0x000fe20003f46270 */
[----:B------:R-:W-:Y:S01]  /*c280*/  FMUL R225, R225, UR20 ;  /* 0x00000014e1e17c20 */ /* 0x000fe20008400000 */
[C---:B------:R-:W-:Y:S01]  /*c290*/  ISETP.LT.OR P0, PT, R41.reuse, 0x1, !P3 ;  /* 0x000000012900780c */ /* 0x040fe20005f01670 */
[----:B------:R-:W-:Y:S01]  /*c2a0*/  FMUL R226, R226, UR20 ;  /* 0x00000014e2e27c20 */ /* 0x000fe20008400000 */
[----:B------:R-:W-:Y:S01]  /*c2b0*/  ISETP.LT.OR P1, PT, R41, 0x2, !P3 ;  /* 0x000000022900780c */ /* 0x000fe20005f21670 */
[----:B------:R-:W-:Y:S01]  /*c2c0*/  FMUL R223, R223, UR20 ;  /* 0x00000014dfdf7c20 */ /* 0x000fe20008400000 */
[----:B------:R-:W-:Y:S01]  /*c2d0*/  ISETP.LT.OR P6, PT, R41, 0x2, !P2 ;  /* 0x000000022900780c */ /* 0x000fe200057c1670 */
[----:B------:R-:W-:Y:S01]  /*c2e0*/  FMUL R224, R224, UR20 ;  /* 0x00000014e0e07c20 */ /* 0x000fe20008400000 */
[----:B------:R-:W-:-:S02]  /*c2f0*/  F2FP.SATFINITE.E4M3.F32.PACK_AB_MERGE_C R33, RZ, R226, RZ ;  /* 0x000000e2ff21723e */ /* 0x000fc400048070ff */
[----:B------:R-:W-:Y:S01]  /*c300*/  F2FP.SATFINITE.E4M3.F32.PACK_AB_MERGE_C R225, RZ, R225, RZ ;  /* 0x000000e1ffe1723e */ /* 0x000fe200048070ff */
[----:B------:R-:W-:Y:S01]  /*c310*/  FMUL R222, R222, UR20 ;  /* 0x00000014dede7c20 */ /* 0x000fe20008400000 */
[----:B------:R-:W-:Y:S01]  /*c320*/  ISETP.LT.OR P5, PT, R41, 0x1, !P2 ;  /* 0x000000012900780c */ /* 0x000fe200057a1670 */
[----:B------:R-:W-:Y:S01]  /*c330*/  FMUL R221, R221, UR20 ;  /* 0x00000014dddd7c20 */ /* 0x000fe20008400000 */
[----:B------:R-:W-:Y:S01]  /*c340*/  F2FP.SATFINITE.E4M3.F32.PACK_AB_MERGE_C R223, RZ, R223, RZ ;  /* 0x000000dfffdf723e */ /* 0x000fe200048070ff */
[----:B------:R0:W-:Y:S01]  /*c350*/  @!P0 STG.E.U8 desc[UR16][R24.64], R33 ;  /* 0x0000002118008986 */ /* 0x0001e2000c101110 */
[----:B------:R-:W-:-:S03]  /*c360*/  ISETP.LT.OR P0, PT, R41, 0x9, !P3 ;  /* 0x000000092900780c */ /* 0x000fc60005f01670 */
[----:B------:R-:W-:Y:S01]  /*c370*/  @!P1 STG.E.U8 desc[UR16][R24.64+0x1], R225 ;  /* 0x000001e118009986 */ /* 0x000fe2000c101110 */
[----:B------:R-:W-:-:S03]  /*c380*/  ISETP.LT.OR P1, PT, R41, 0xa, !P3 ;  /* 0x0000000a2900780c */ /* 0x000fc60005f21670 */
[----:B------:R-:W-:Y:S01]  /*c390*/  @!P6 STG.E.U8 desc[UR16][R26.64+0x1], R223 ;  /* 0x000001df1a00e986 */ /* 0x000fe2000c101110 */
[----:B------:R-:W-:Y:S01]  /*c3a0*/  ISETP.LT.OR P6, PT, R41, 0xa, !P2 ;  /* 0x0000000a2900780c */ /* 0x000fe200057c1670 */
[----:B------:R-:W-:Y:S01]  /*c3b0*/  FMUL R219, R219, UR20 ;  /* 0x00000014dbdb7c20 */ /* 0x000fe20008400000 */
[----:B------:R-:W-:Y:S01]  /*c3c0*/  F2FP.SATFINITE.E4M3.F32.PACK_AB_MERGE_C R35, RZ, R224, RZ ;  /* 0x000000e0ff23723e */ /* 0x000fe200048070ff */
[----:B------:R-:W-:Y:S01]  /*c3d0*/  FMUL R220, R220, UR20 ;  /* 0x00000014dcdc7c20 */ /* 0x000fe20008400000 */
[----:B0-----:R-:W-:Y:S01]  /*c3e0*/  F2FP.SATFINITE.E4M3.F32.PACK_AB_MERGE_C R33, RZ, R222, RZ ;  /* 0x000000deff21723e */ /* 0x001fe200048070ff */
[----:B------:R-:W-:Y:S01]  /*c3f0*/  FMUL R218, R218, UR20 ;  /* 0x00000014dada7c20 */ /* 0x000fe20008400000 */
[----:B------:R-:W-:Y:S01]  /*c400*/  F2FP.SATFINITE.E4M3.F32.PACK_AB_MERGE_C R221, RZ, R221, RZ ;  /* 0x000000ddffdd723e */ /* 0x000fe200048070ff */
[----:B------:R0:W-:Y:S01]  /*c410*/  @!P5 STG.E.U8 desc[UR16][R26.64], R35 ;  /* 0x000000231a00d986 */ /* 0x0001e2000c101110 */
[C---:B------:R-:W-:Y:S02]  /*c420*/  ISETP.LT.OR P5, PT, R41.reuse, 0x9, !P2 ;  /* 0x000000092900780c */ /* 0x040fe400057a1670 */
        /* <DEDUP_REMOVED lines=8> */
[----:B0-----:R-:W-:Y:S01]  /*c4b0*/  F2FP.SATFINITE.E4M3.F32.PACK_AB_MERGE_C R35, RZ, R220, RZ ;  /* 0x000000dcff23723e */ /* 0x001fe200048070ff */
[----:B------:R-:W-:Y:S01]  /*c4c0*/  FMUL R215, R215, UR20 ;  /* 0x00000014d7d77c20 */ /* 0x000fe20008400000 */
[----:B------:R-:W4:Y:S01]  /*c4d0*/  LDL.LU R226, [R1+0xc] ;  /* 0x00000c0001e27983 */ /* 0x000f220000300800 */
[----:B-1----:R-:W-:Y:S02]  /*c4e0*/  F2FP.SATFINITE.E4M3.F32.PACK_AB_MERGE_C R33, RZ, R218, RZ ;  /* 0x000000daff21723e */ /* 0x002fe400048070ff */
[----:B------:R-:W-:Y:S01]  /*c4f0*/  F2FP.SATFINITE.E4M3.F32.PACK_AB_MERGE_C R217, RZ, R217, RZ ;  /* 0x000000d9ffd9723e */ /* 0x000fe200048070ff */
[----:B------:R0:W-:Y:S01]  /*c500*/  @!P5 STG.E.U8 desc[UR16][R26.64+0x8], R35 ;  /* 0x000008231a00d986 */ /* 0x0001e2000c101110 */
[----:B------:R-:W-:-:S02]  /*c510*/  ISETP.LT.OR P5, PT, R41, 0x11, !P2 ;  /* 0x000000112900780c */ /* 0x000fc400057a1670 */
[----:B------:R-:W-:Y:S01]  /*c520*/  F2FP.SATFINITE.E4M3.F32.PACK_AB_MERGE_C R215, RZ, R215, RZ ;  /* 0x000000d7ffd7723e */ /* 0x000fe200048070ff */
[----:B------:R-:W3:Y:S01]  /*c530*/  LDL.LU R224, [R1+0x8] ;  /* 0x0000080001e07983 */ /* 0x000ee20000300800 */
[----:B------:R-:W-:-:S03]  /*c540*/  FMUL R216, R216, UR20 ;  /* 0x00000014d8d87c20 */ /* 0x000fc60008400000 */
[----:B------:R-:W4:Y:S04]  /*c550*/  LDL.LU R225, [R1+0x4] ;  /* 0x0000040001e17983 */ /* 0x000f280000300800 */
[----:B------:R-:W3:Y:S01]  /*c560*/  LDL.LU R223, [R1] ;  /* 0x0000000001df7983 */ /* 0x000ee20000300800 */
[----:B0-----:R-:W-:Y:S01]  /*c570*/  F2FP.SATFINITE.E4M3.F32.PACK_AB_MERGE_C R35, RZ, R216, RZ ;  /* 0x000000d8ff23723e */ /* 0x001fe200048070ff */
[----:B------:R-:W-:Y:S01]  /*c580*/  FMUL R214, R214, UR20 ;  /* 0x00000014d6d67c20 */ /* 0x000fe20008400000 */
[----:B------:R-:W-:Y:S01]  /*c590*/  FMUL R213, R213, UR20 ;  /* 0x00000014d5d57c20 */ /* 0x000fe20008400000 */
[----:B------:R0:W-:Y:S01]  /*c5a0*/  @!P0 STG.E.U8 desc[UR16][R24.64+0x10], R33 ;  /* 0x0000102118008986 */ /* 0x0001e2000c101110 */
[----:B------:R-:W-:Y:S01]  /*c5b0*/  ISETP.LT.OR P0, PT, R41, 0x19, !P3 ;  /* 0x000000192900780c */ /* 0x000fe20005f01670 */
[----:B------:R-:W-:Y:S01]  /*c5c0*/  FMUL R211, R211, UR20 ;  /* 0x00000014d3d37c20 */ /* 0x000fe20008400000 */
[----:B------:R-:W-:Y:S01]  /*c5d0*/  FMUL R212, R212, UR20 ;  /* 0x00000014d4d47c20 */ /* 0x000fe20008400000 */
[----:B------:R-:W-:Y:S01]  /*c5e0*/  @!P1 STG.E.U8 desc[UR16][R24.64+0x11], R217 ;  /* 0x000011d918009986 */ /* 0x000fe2000c101110 */
[C---:B------:R-:W-:Y:S01]  /*c5f0*/  ISETP.LT.OR P1, PT, R41.reuse, 0x1a, !P3 ;  /* 0x0000001a2900780c */ /* 0x040fe20005f21670 */
[----:B------:R-:W-:Y:S01]  /*c600*/  FMUL R210, R210, UR20 ;  /* 0x00000014d2d27c20 */ /* 0x000fe20008400000 */
[----:B------:R-:W-:Y:S01]  /*c610*/  F2FP.SATFINITE.E4M3.F32.PACK_AB_MERGE_C R213, RZ, R213, RZ ;  /* 0x000000d5ffd5723e */ /* 0x000fe200048070ff */
[----:B------:R-:W-:Y:S01]  /*c620*/  @!P6 STG.E.U8 desc[UR16][R26.64+0x11], R215 ;  /* 0x000011d71a00e986 */ /* 0x000fe2000c101110 */
[----:B------:R-:W-:Y:S01]  /*c630*/  ISETP.LT.OR P6, PT, R41, 0x1a, !P2 ;  /* 0x0000001a2900780c */ /* 0x000fe200057c1670 */
[----:B------:R-:W-:Y:S01]  /*c640*/  FMUL R209, R209, UR20 ;  /* 0x00000014d1d17c20 */ /* 0x000fe20008400000 */
[----:B------:R-:W-:Y:S01]  /*c650*/  F2FP.SATFINITE.E4M3.F32.PACK_AB_MERGE_C R211, RZ, R211, RZ ;  /* 0x000000d3ffd3723e */ /* 0x000fe200048070ff */
[----:B------:R1:W-:Y:S01]  /*c660*/  @!P5 STG.E.U8 desc[UR16][R26.64+0x10], R35 ;  /* 0x000010231a00d986 */ /* 0x0003e2000c101110 */
[----:B0-----:R-:W-:Y:S01]  /*c670*/  F2FP.SATFINITE.E4M3.F32.PACK_AB_MERGE_C R33, RZ, R214, RZ ;  /* 0x000000d6ff21723e */ /* 0x001fe200048070ff */
[----:B------:R-:W-:Y:S01]  /*c680*/  FMUL R207, R207, UR20 ;  /* 0x00000014cfcf7c20 */ /* 0x000fe20008400000 */
[C---:B------:R-:W-:Y:S01]  /*c690*/  ISETP.LT.OR P5, PT, R41.reuse, 0x19, !P2 ;  /* 0x000000192900780c */ /* 0x040fe200057a1670 */
[----:B------:R-:W-:Y:S01]  /*c6a0*/  FMUL R208, R208, UR20 ;  /* 0x00000014d0d07c20 */ /* 0x000fe20008400000 */
[----:B------:R-:W-:Y:S01]  /*c6b0*/  F2FP.SATFINITE.E4M3.F32.PACK_AB_MERGE_C R209, RZ, R209, RZ ;  /* 0x000000d1ffd1723e */ /* 0x000fe200048070ff */
[----:B------:R0:W-:Y:S01]  /*c6c0*/  @!P0 STG.E.U8 desc[UR16][R24.64+0x18], R33 ;  /* 0x0000182118008986 */ /* 0x0001e2000c101110 */
[C---:B------:R-:W-:Y:S01]  /*c6d0*/  ISETP.LT.OR P0, PT, R41.reuse, 0x21, !P3 ;  /* 0x000000212900780c */ /* 0x040fe20005f01670 */
[----:B------:R-:W-:Y:S01]  /*c6e0*/  FMUL R206, R206, UR20 ;  /* 0x00000014cece7c20 */ /* 0x000fe20008400000 */
[----:B------:R-:W-:Y:S01]  /*c6f0*/  F2FP.SATFINITE.E4M3.F32.PACK_AB_MERGE_C R207, RZ, R207, RZ ;  /* 0x000000cfffcf723e */ /* 0x000fe200048070ff */
[----:B------:R-:W-:Y:S01]  /*c700*/  @!P1 STG.E.U8 desc[UR16][R24.64+0x19], R213 ;  /* 0x000019d518009986 */ /* 0x000fe2000c101110 */
[----:B------:R-:W-:Y:S01]  /*c710*/  ISETP.LT.OR P1, PT, R41, 0x22, !P3 ;  /* 0x000000222900780c */ /* 0x000fe20005f21670 */
[----:B------:R-:W-:Y:S01]  /*c720*/  FMUL R205, R205, UR20 ;  /* 0x00000014cdcd7c20 */ /* 0x000fe20008400000 */
[----:B-1----:R-:W-:Y:S01]  /*c730*/  F2FP.SATFINITE.E4M3.F32.PACK_AB_MERGE_C R35, RZ, R212, RZ ;  /* 0x000000d4ff23723e */ /* 0x002fe200048070ff */
        /* <DEDUP_REMOVED lines=11> */
[----:B------:R-:W-:Y:S01]  /*c7f0*/  ISETP.LT.OR P0, PT, R41, 0x29, !P3 ;  /* 0x000000292900780c */ /* 0x000fe20005f01670 */
[----:B------:R-:W-:Y:S01]  /*c800*/  FMUL R201, R201, UR20 ;  /* 0x00000014c9c97c20 */ /* 0x000fe20008400000 */
[----:B------:R-:W-:Y:S01]  /*c810*/  FMUL R199, R199, UR20 ;  /* 0x00000014c7c77c20 */ /* 0x000fe20008400000 */
[----:B------:R-:W-:Y:S01]  /*c820*/  @!P1 STG.E.U8 desc[UR16][R24.64+0x21], R209 ;  /* 0x000021d118009986 */ /* 0x000fe2000c101110 */
[C---:B------:R-:W-:Y:S01]  /*c830*/  ISETP.LT.OR P1, PT, R41.reuse, 0x2a, !P3 ;  /* 0x0000002a2900780c */ /* 0x040fe20005f21670 */
        /* <DEDUP_REMOVED lines=9> */
[----:B------:R-:W-:Y:S01]  /*c8d0*/  ISETP.LT.OR P5, PT, R41, 0x29, !P2 ;  /* 0x000000292900780c */ /* 0x000fe200057a1670 */
[----:B------:R-:W-:Y:S01]  /*c8e0*/  FMUL R195, R195, UR20 ;  /* 0x00000014c3c37c20 */ /* 0x000fe20008400000 */
[----:B------:R-:W-:Y:S01]  /*c8f0*/  F2FP.SATFINITE.E4M3.F32.PACK_AB_MERGE_C R199, RZ, R199, RZ ;  /* 0x000000c7ffc7723e */ /* 0x000fe200048070ff */
[----:B------:R0:W-:Y:S01]  /*c900*/  @!P0 STG.E.U8 desc[UR16][R24.64+0x28], R33 ;  /* 0x0000282118008986 */ /* 0x0001e2000c101110 */
[C---:B------:R-:W-:Y:S01]  /*c910*/  ISETP.LT.OR P0, PT, R41.reuse, 0x31, !P3 ;  /* 0x000000312900780c */ /* 0x040fe20005f01670 */
[----:B------:R-:W-:Y:S01]  /*c920*/  FMUL R196, R196, UR20 ;  /* 0x00000014c4c47c20 */ /* 0x000fe20008400000 */
[----:B------:R-:W-:Y:S01]  /*c930*/  F2FP.SATFINITE.E4M3.F32.PACK_AB_MERGE_C R197, RZ, R197, RZ ;  /* 0x000000c5ffc5723e */ /* 0x000fe200048070ff */
        /* <DEDUP_REMOVED lines=59> */
[C---:B------:R-:W-:Y:S01]  /*ccf0*/  ISETP.LT.OR P6, PT, R41.reuse, 0x4a, !P2 ;  /* 0x0000004a2900780c */ /* 0x040fe200057c1670 */
        /* <DEDUP_REMOVED lines=57> */
[----:B------:R-:W-:Y:S01]  /*d090*/  ISETP.LT.OR P5, PT, R41, 0x61, !P3 ;  /* 0x000000612900780c */ /* 0x000fe20005fa1670 */
[----:B------:R-:W-:Y:S01]  /*d0a0*/  FMUL R161, R161, UR20 ;  /* 0x00000014a1a17c20 */ /* 0x000fe20008400000 */
[----:B0-----:R-:W-:Y:S01]  /*d0b0*/  F2FP.SATFINITE.E4M3.F32.PACK_AB_MERGE_C R33, RZ, R178, RZ ;  /* 0x000000b2ff21723e */ /* 0x001fe200048070ff */
[----:B------:R-:W-:Y:S01]  /*d0c0*/  FMUL R160, R160, UR20 ;  /* 0x00000014a0a07c20 */ /* 0x000fe20008400000 */
[----:B------:R-:W-:Y:S01]  /*d0d0*/  FMUL R159, R159, UR20 ;  /* 0x000000149f9f7c20 */ /* 0x000fe20008400000 */
[----:B------:R-:W-:Y:S01]  /*d0e0*/  FMUL R157, R157, UR20 ;  /* 0x000000149d9d7c20 */ /* 0x000fe20008400000 */
[----:B------:R-:W-:Y:S01]  /*d0f0*/  F2FP.SATFINITE.E4M3.F32.PACK_AB_MERGE_C R161, RZ, R161, RZ ;  /* 0x000000a1ffa1723e */ /* 0x000fe200048070ff */
[----:B------:R-:W-:Y:S01]  /*d100*/  FMUL R158, R158, UR20 ;  /* 0x000000149e9e7c20 */ /* 0x000fe20008400000 */
[----:B------:R-:W-:Y:S01]  /*d110*/  FMUL R156, R156, UR20 ;  /* 0x000000149c9c7c20 */ /* 0x000fe20008400000 */
[----:B------:R-:W-:Y:S01]  /*d120*/  @!P6 STG.E.U8 desc[UR16][R24.64+0x61], R177 ;  /* 0x000061b11800e986 */ /* 0x000fe2000c101110 */
[----:B------:R-:W-:Y:S01]  /*d130*/  ISETP.LT.OR P6, PT, R41, 0x69, !P3 ;  /* 0x000000692900780c */ /* 0x000fe20005fc1670 */
[----:B------:R-:W-:Y:S01]  /*d140*/  FMUL R155, R155, UR20 ;  /* 0x000000149b9b7c20 */ /* 0x000fe20008400000 */
[----:B-1----:R-:W-:Y:S01]  /*d150*/  F2FP.SATFINITE.E4M3.F32.PACK_AB_MERGE_C R35, RZ, R176, RZ ;  /* 0x000000b0ff23723e */ /* 0x002fe200048070ff */
[----:B------:R0:W-:Y:S01]  /*d160*/  @!P5 STG.E.U8 desc[UR16][R24.64+0x60], R33 ;  /* 0x000060211800d986 */ /* 0x0001e2000c101110 */
        /* <DEDUP_REMOVED lines=16> */
[----:B-1----:R-:W-:Y:S01]  /*d270*/  F2FP.SATFINITE.E4M3.F32.PACK_AB_MERGE_C R35, RZ, R170, RZ ;  /* 0x000000aaff23723e */ /* 0x002fe200048070ff */
[----:B------:R-:W-:Y:S01]  /*d280*/  @!P0 STG.E.U8 desc[UR16][R24.64+0x69], R173 ;  /* 0x000069ad18008986 */ /* 0x000fe2000c101110 */
        /* <DEDUP_REMOVED lines=12> */
[----:B------:R-:W-:Y:S01]  /*d350*/  ISETP.LT.OR P6, PT, R41, 0x79, !P3 ;  /* 0x000000792900780c */ /* 0x000fe20005fc1670 */
[----:B------:R-:W-:Y:S01]  /*d360*/  FMUL R17, R17, UR20 ;  /* 0x0000001411117c20 */ /* 0x000fe20008400000 */
[----:B------:R-:W-:Y:S01]  /*d370*/  ISETP.LT.OR P3, PT, R41, 0x7a, !P3 ;  /* 0x0000007a2900780c */ /* 0x000fe20005f61670 */
[----:B------:R-:W-:Y:S01]  /*d380*/  @!P0 STG.E.U8 desc[UR16][R24.64+0x71], R169 ;  /* 0x000071a918008986 */ /* 0x000fe2000c101110 */
[----:B0-----:R-:W-:Y:S01]  /*d390*/  F2FP.SATFINITE.E4M3.F32.PACK_AB_MERGE_C R33, RZ, R168, RZ ;  /* 0x000000a8ff21723e */ /* 0x001fe200048070ff */
[----:B------:R-:W-:Y:S01]  /*d3a0*/  FMUL R18, R18, UR20 ;  /* 0x0000001412127c20 */ /* 0x000fe20008400000 */
[----:B------:R-:W-:Y:S01]  /*d3b0*/  ISETP.GE.AND P0, PT, R42, 0x89, PT ;  /* 0x000000892a00780c */ /* 0x000fe20003f06270 */
[----:B------:R-:W-:Y:S01]  /*d3c0*/  FMUL R16, R16, UR20 ;  /* 0x0000001410107c20 */ /* 0x000fe20008400000 */
[----:B------:R-:W-:Y:S01]  /*d3d0*/  F2FP.SATFINITE.E4M3.F32.PACK_AB_MERGE_C R21, RZ, R21, RZ ;  /* 0x00000015ff15723e */ /* 0x000fe200048070ff */
[----:B------:R0:W-:Y:S01]  /*d3e0*/  @!P1 STG.E.U8 desc[UR16][R26.64+0x70], R33 ;  /* 0x000070211a009986 */ /* 0x0001e2000c101110 */
[----:B------:R-:W-:Y:S01]  /*d3f0*/  ISETP.GE.AND P1, PT, R42, 0x81, PT ;  /* 0x000000812a00780c */ /* 0x000fe20003f26270 */
[----:B------:R-:W-:Y:S01]  /*d400*/  FMUL R15, R15, UR20 ;  /* 0x000000140f0f7c20 */ /* 0x000fe20008400000 */
[----:B-1----:R-:W-:Y:S01]  /*d410*/  F2FP.SATFINITE.E4M3.F32.PACK_AB_MERGE_C R35, RZ, R166, RZ ;  /* 0x000000a6ff23723e */ /* 0x002fe200048070ff */
[----:B------:R-:W-:Y:S01]  /*d420*/  @!P5 STG.E.U8 desc[UR16][R26.64+0x71], R167 ;  /* 0x000071a71a00d986 */ /* 0x000fe2000c101110 */
[----:B------:R-:W-:Y:S01]  /*d430*/  ISETP.LT.OR P5, PT, R41, 0x79, !P2 ;  /* 0x000000792900780c */ /* 0x000fe200057a1670 */
[----:B------:R-:W-:Y:S01]  /*d440*/  FMUL R13, R13, UR20 ;  /* 0x000000140d0d7c20 */ /* 0x000fe20008400000 */
[C---:B------:R-:W-:Y:S01]  /*d450*/  ISETP.LT.OR P2, PT, R41.reuse, 0x7a, !P2 ;  /* 0x0000007a2900780c */ /* 0x040fe20005741670 */
        /* <DEDUP_REMOVED lines=9> */
[----:B------:R-:W-:Y:S01]  /*d4f0*/  F2FP.SATFINITE.E4M3.F32.PACK_AB_MERGE_C R17, RZ, R17, RZ ;  /* 0x00000011ff11723e */ /* 0x000fe200048070ff */
[----:B------:R-:W-:Y:S01]  /*d500*/  @!P5 STG.E.U8 desc[UR16][R26.64+0x78], R37 ;  /* 0x000078251a00d986 */ /* 0x000fe2000c101110 */
[----:B------:R-:W-:Y:S01]  /*d510*/  ISETP.LT.OR P5, PT, R41, 0x1, !P0 ;  /* 0x000000012900780c */ /* 0x000fe200047a1670 */
[----:B------:R-:W-:Y:S01]  /*d520*/  FMUL R9, R9, UR20 ;  /* 0x0000001409097c20 */ /* 0x000fe20008400000 */
[----:B------:R-:W-:Y:S01]  /*d530*/  F2FP.SATFINITE.E4M3.F32.PACK_AB_MERGE_C R15, RZ, R15, RZ ;  /* 0x0000000fff0f723e */ /* 0x000fe200048070ff */
[----:B------:R0:W-:Y:S01]  /*d540*/  @!P2 STG.E.U8 desc[UR16][R26.64+0x79], R163 ;  /* 0x000079a31a00a986 */ /* 0x0001e2000c101110 */
[C---:B------:R-:W-:Y:S01]  /*d550*/  ISETP.LT.OR P2, PT, R41.reuse, 0xa, !P1 ;  /* 0x0000000a2900780c */ /* 0x040fe20004f41670 */
        /* <DEDUP_REMOVED lines=9> */
[----:B------:R-:W-:Y:S01]  /*d5f0*/  F2FP.SATFINITE.E4M3.F32.PACK_AB_MERGE_C R11, RZ, R11, RZ ;  /* 0x0000000bff0b723e */ /* 0x000fe200048070ff */
[----:B------:R2:W-:Y:S01]  /*d600*/  @!P5 STG.E.U8 desc[UR16][R30.64], R33 ;  /* 0x000000211e00d986 */ /* 0x0005e2000c101110 */
[----:B------:R-:W-:Y:S01]  /*d610*/  ISETP.LT.OR P5, PT, R41, 0x9, !P0 ;  /* 0x000000092900780c */ /* 0x000fe200047a1670 */
[----:B------:R-:W-:Y:S01]  /*d620*/  FMUL R5, R5, UR20 ;  /* 0x0000001405057c20 */ /* 0x000fe20008400000 */
[----:B0-----:R-:W-:Y:S01]  /*d630*/  F2FP.SATFINITE.E4M3.F32.PACK_AB_MERGE_C R27, RZ, R156, RZ ;  /* 0x0000009cff1b723e */ /* 0x001fe200048070ff */
[----:B-----5:R-:W-:Y:S01]  /*d640*/  FMUL R0, R0, UR20 ;  /* 0x0000001400007c20 */ /* 0x020fe20008400000 */
[----:B------:R-:W-:Y:S01]  /*d650*/  F2FP.SATFINITE.E4M3.F32.PACK_AB_MERGE_C R9, RZ, R9, RZ ;  /* 0x00000009ff09723e */ /* 0x000fe200048070ff */
[----:B------:R-:W-:Y:S01]  /*d660*/  FMUL R6, R6, UR20 ;  /* 0x0000001406067c20 */ /* 0x000fe20008400000 */
[----:B------:R-:W-:Y:S01]  /*d670*/  F2FP.SATFINITE.E4M3.F32.PACK_AB_MERGE_C R7, RZ, R7, RZ ;  /* 0x00000007ff07723e */ /* 0x000fe200048070ff */
[----:B------:R-:W4:Y:S01]  /*d680*/  LDL.LU R221, [R1+0x14] ;  /* 0x0000140001dd7983 */ /* 0x000f220000300800 */
[----:B-1----:R-:W-:Y:S01]  /*d690*/  F2FP.SATFINITE.E4M3.F32.PACK_AB_MERGE_C R25, RZ, R158, RZ ;  /* 0x0000009eff19723e */ /* 0x002fe200048070ff */
[----:B------:R-:W-:Y:S01]  /*d6a0*/  FMUL R2, R2, UR20 ;  /* 0x0000001402027c20 */ /* 0x000fe20008400000 */
[----:B------:R-:W-:Y:S01]  /*d6b0*/  F2FP.SATFINITE.E4M3.F32.PACK_AB_MERGE_C R5, RZ, R5, RZ ;  /* 0x00000005ff05723e */ /* 0x000fe200048070ff */
[----:B------:R-:W-:Y:S01]  /*d6c0*/  @!P6 STG.E.U8 desc[UR16][R30.64+0x1], R159 ;  /* 0x0000019f1e00e986 */ /* 0x000fe2000c101110 */
[----:B------:R-:W-:Y:S01]  /*d6d0*/  ISETP.LT.OR P6, PT, R41, 0xa, !P0 ;  /* 0x0000000a2900780c */ /* 0x000fe200047c1670 */
[----:B------:R-:W-:Y:S01]  /*d6e0*/  FMUL R3, R3, UR20 ;  /* 0x0000001403037c20 */ /* 0x000fe20008400000 */
[----:B--2---:R-:W-:Y:S01]  /*d6f0*/  F2FP.SATFINITE.E4M3.F32.PACK_AB_MERGE_C R33, RZ, R152, RZ ;  /* 0x00000098ff21723e */ /* 0x004fe200048070ff */
[----:B------:R-:W-:Y:S01]  /*d700*/  @!P2 STG.E.U8 desc[UR16][R28.64+0x9], R157 ;  /* 0x0000099d1c00a986 */ /* 0x000fe2000c101110 */
[----:B------:R-:W-:Y:S01]  /*d710*/  ISETP.LT.OR P2, PT, R41, 0x12, !P1 ;  /* 0x000000122900780c */ /* 0x000fe20004f41670 */
[----:B------:R-:W-:-:S02]  /*d720*/  FMUL R4, R4, UR20 ;  /* 0x0000001404047c20 */ /* 0x000fc40008400000 */
[----:B------:R0:W-:Y:S01]  /*d730*/  @!P3 STG.E.U8 desc[UR16][R28.64+0x8], R25 ;  /* 0x000008191c00b986 */ /* 0x0001e2000c101110 */
[----:B------:R-:W-:-:S03]  /*d740*/  ISETP.LT.OR P3, PT, R41, 0x11, !P1 ;  /* 0x000000112900780c */ /* 0x000fc60004f61670 */
[----:B------:R1:W-:Y:S01]  /*d750*/  @!P5 STG.E.U8 desc[UR16][R30.64+0x8], R27 ;  /* 0x0000081b1e00d986 */ /* 0x0003e2000c101110 */
[----:B------:R-:W-:-:S03]  /*d760*/  ISETP.LT.OR P5, PT, R41, 0x11, !P0 ;  /* 0x000000112900780c */ /* 0x000fc600047a1670 */
[----:B------:R-:W-:Y:S01]  /*d770*/  @!P6 STG.E.U8 desc[UR16][R30.64+0x9], R155 ;  /* 0x0000099b1e00e986 */ /* 0x000fe2000c101110 */
[----:B------:R-:W-:-:S03]  /*d780*/  ISETP.LT.OR P6, PT, R41, 0x12, !P0 ;  /* 0x000000122900780c */ /* 0x000fc600047c1670 */
[----:B------:R-:W-:Y:S01]  /*d790*/  @!P2 STG.E.U8 desc[UR16][R28.64+0x11], R153 ;  /* 0x000011991c00a986 */ /* 0x000fe2000c101110 */
[----:B------:R-:W-:Y:S02]  /*d7a0*/  ISETP.LT.OR P2, PT, R41, 0x1a, !P1 ;  /* 0x0000001a2900780c */ /* 0x000fe40004f41670 */
[----:B0-----:R-:W-:Y:S01]  /*d7b0*/  F2FP.SATFINITE.E4M3.F32.PACK_AB_MERGE_C R25, RZ, R154, RZ ;  /* 0x0000009aff19723e */ /* 0x001fe200048070ff */
[----:B------:R-:W2:Y:S01]  /*d7c0*/  LDL.LU R220, [R1+0x18] ;  /* 0x0000180001dc7983 */ /* 0x000ea20000300800 */
[----:B-1----:R-:W-:-:S03]  /*d7d0*/  F2FP.SATFINITE.E4M3.F32.PACK_AB_MERGE_C R27, RZ, R20, RZ ;  /* 0x00000014ff1b723e */ /* 0x002fc600048070ff */
[----:B------:R0:W-:Y:S01]  /*d7e0*/  @!P3 STG.E.U8 desc[UR16][R28.64+0x10], R25 ;  /* 0x000010191c00b986 */ /* 0x0001e2000c101110 */
[----:B------:R-:W-:-:S03]  /*d7f0*/  ISETP.LT.OR P3, PT, R41, 0x19, !P1 ;  /* 0x000000192900780c */ /* 0x000fc60004f61670 */
[----:B------:R-:W-:Y:S01]  /*d800*/  @!P5 STG.E.U8 desc[UR16][R30.64+0x10], R33 ;  /* 0x000010211e00d986 */ /* 0x000fe2000c101110 */
[----:B------:R-:W-:-:S03]  /*d810*/  ISETP.LT.OR P5, PT, R41, 0x19, !P0 ;  /* 0x000000192900780c */ /* 0x000fc600047a1670 */
[----:B------:R1:W-:Y:S01]  /*d820*/  @!P6 STG.E.U8 desc[UR16][R30.64+0x11], R23 ;  /* 0x000011171e00e986 */ /* 0x0003e2000c101110 */
[----:B------:R-:W-:-:S03]  /*d830*/  ISETP.LT.OR P6, PT, R41, 0x1a, !P0 ;  /* 0x0000001a2900780c */ /* 0x000fc600047c1670 */
[----:B------:R3:W-:Y:S01]  /*d840*/  @!P2 STG.E.U8 desc[UR16][R28.64+0x19], R21 ;  /* 0x000019151c00a986 */ /* 0x0007e2000c101110 */
[C---:B------:R-:W-:Y:S02]  /*d850*/  ISETP.LT.OR P2, PT, R41.reuse, 0x22, !P1 ;  /* 0x000000222900780c */ /* 0x040fe40004f41670 */
[----:B0-----:R-:W-:Y:S01]  /*d860*/  F2FP.SATFINITE.E4M3.F32.PACK_AB_MERGE_C R25, RZ, R22, RZ ;  /* 0x00000016ff19723e */ /* 0x001fe200048070ff */
[----:B------:R-:W2:Y:S04]  /*d870*/  LDL.LU R222, [R1+0x1c] ;  /* 0x00001c0001de7983 */ /* 0x000ea80000300800 */
[----:B------:R-:W-:Y:S01]  /*d880*/  @!P3 STG.E.U8 desc[UR16][R28.64+0x18], R25 ;  /* 0x000018191c00b986 */ /* 0x000fe2000c101110 */
[C---:B------:R-:W-:Y:S02]  /*d890*/  ISETP.LT.OR P3, PT, R41.reuse, 0x21, !P1 ;  /* 0x000000212900780c */ /* 0x040fe40004f61670 */
[----:B-1----:R-:W-:Y:S01]  /*d8a0*/  F2FP.SATFINITE.E4M3.F32.PACK_AB_MERGE_C R23, RZ, R18, RZ ;  /* 0x00000012ff17723e */ /* 0x002fe200048070ff */
[----:B------:R-:W-:Y:S01]  /*d8b0*/  @!P5 STG.E.U8 desc[UR16][R30.64+0x18], R27 ;  /* 0x0000181b1e00d986 */ /* 0x000fe2000c101110 */
[----:B------:R-:W-:-:S02]  /*d8c0*/  ISETP.LT.OR P5, PT, R41, 0x21, !P0 ;  /* 0x000000212900780c */ /* 0x000fc400047a1670 */
[----:B---3--:R-:W-:Y:S01]  /*d8d0*/  F2FP.SATFINITE.E4M3.F32.PACK_AB_MERGE_C R21, RZ, R16, RZ ;  /* 0x00000010ff15723e */ /* 0x008fe200048070ff */
[----:B------:R0:W-:Y:S01]  /*d8e0*/  @!P6 STG.E.U8 desc[UR16][R30.64+0x19], R19 ;  /* 0x000019131e00e986 */ /* 0x0001e2000c101110 */
[----:B------:R-:W-:-:S03]  /*d8f0*/  ISETP.LT.OR P6, PT, R41, 0x22, !P0 ;  /* 0x000000222900780c */ /* 0x000fc600047c1670 */
[----:B------:R1:W-:Y:S01]  /*d900*/  @!P2 STG.E.U8 desc[UR16][R28.64+0x21], R17 ;  /* 0x000021111c00a986 */ /* 0x0003e2000c101110 */
[----:B------:R-:W-:-:S03]  /*d910*/  ISETP.LT.OR P2, PT, R41, 0x2a, !P1 ;  /* 0x0000002a2900780c */ /* 0x000fc60004f41670 */
[----:B------:R-:W-:Y:S01]  /*d920*/  @!P3 STG.E.U8 desc[UR16][R28.64+0x20], R23 ;  /* 0x000020171c00b986 */ /* 0x000fe2000c101110 */
[----:B------:R-:W-:-:S03]  /*d930*/  ISETP.LT.OR P3, PT, R41, 0x29, !P1 ;  /* 0x000000292900780c */ /* 0x000fc60004f61670 */
[----:B------:R-:W-:Y:S01]  /*d940*/  @!P5 STG.E.U8 desc[UR16][R30.64+0x20], R21 ;  /* 0x000020151e00d986 */ /* 0x000fe2000c101110 */
[C---:B------:R-:W-:Y:S02]  /*d950*/  ISETP.LT.OR P5, PT, R41.reuse, 0x29, !P0 ;  /* 0x000000292900780c */ /* 0x040fe400047a1670 */
[----:B0-----:R-:W-:Y:S01]  /*d960*/  F2FP.SATFINITE.E4M3.F32.PACK_AB_MERGE_C R19, RZ, R14, RZ ;  /* 0x0000000eff13723e */ /* 0x001fe200048070ff */
[----:B------:R0:W-:Y:S01]  /*d970*/  @!P6 STG.E.U8 desc[UR16][R30.64+0x21], R15 ;  /* 0x0000210f1e00e986 */ /* 0x0001e2000c101110 */
[C---:B------:R-:W-:Y:S02]  /*d980*/  ISETP.LT.OR P6, PT, R41.reuse, 0x2a, !P0 ;  /* 0x0000002a2900780c */ /* 0x040fe400047c1670 */
[----:B-1----:R-:W-:Y:S01]  /*d990*/  F2FP.SATFINITE.E4M3.F32.PACK_AB_MERGE_C R17, RZ, R12, RZ ;  /* 0x0000000cff11723e */ /* 0x002fe200048070ff */
        /* <DEDUP_REMOVED lines=15> */
[----:B0-----:R-:W-:Y:S02]  /*da90*/  F2FP.SATFINITE.E4M3.F32.PACK_AB_MERGE_C R11, RZ, R6, RZ ;  /* 0x00000006ff0b723e */ /* 0x001fe400048070ff */
[C---:B------:R-:W-:Y:S01]  /*daa0*/  ISETP.LT.OR P5, PT, R41.reuse, 0x39, !P0 ;  /* 0x000000392900780c */ /* 0x040fe200047a1670 */
[----:B------:R0:W-:Y:S01]  /*dab0*/  @!P6 STG.E.U8 desc[UR16][R30.64+0x31], R7 ;  /* 0x000031071e00e986 */ /* 0x0001e2000c101110 */
[----:B-1----:R-:W-:Y:S02]  /*dac0*/  F2FP.SATFINITE.E4M3.F32.PACK_AB_MERGE_C R9, RZ, R4, RZ ;  /* 0x00000004ff09723e */ /* 0x002fe400048070ff */
[----:B------:R-:W-:Y:S01]  /*dad0*/  ISETP.LT.OR P6, PT, R41, 0x3a, !P0 ;  /* 0x0000003a2900780c */ /* 0x000fe200047c1670 */
[----:B------:R1:W-:Y:S04]  /*dae0*/  @!P2 STG.E.U8 desc[UR16][R28.64+0x39], R5 ;  /* 0x000039051c00a986 */ /* 0x0003e8000c101110 */
[----:B------:R3:W-:Y:S01]  /*daf0*/  @!P3 STG.E.U8 desc[UR16][R28.64+0x38], R11 ;  /* 0x0000380b1c00b986 */ /* 0x0007e2000c101110 */
[----:B------:R-:W-:Y:S01]  /*db00*/  FMUL R4, R227, UR20 ;  /* 0x00000014e3047c20 */ /* 0x000fe20008400000 */
[----:B------:R-:W-:-:S02]  /*db10*/  ISETP.LT.OR P3, PT, R41, 0x41, !P1 ;  /* 0x000000412900780c */ /* 0x000fc40004f61670 */
[----:B0-----:R-:W-:Y:S02]  /*db20*/  F2FP.SATFINITE.E4M3.F32.PACK_AB_MERGE_C R7, RZ, R3, RZ ;  /* 0x00000003ff07723e */ /* 0x001fe400048070ff */
[----:B-1----:R-:W-:Y:S01]  /*db30*/  F2FP.SATFINITE.E4M3.F32.PACK_AB_MERGE_C R5, RZ, R0, RZ ;  /* 0x00000000ff05723e */ /* 0x002fe200048070ff */
[----:B------:R-:W-:Y:S01]  /*db40*/  FMUL R0, R223, UR20 ;  /* 0x00000014df007c20 */ /* 0x000fe20008400000 */
[----:B------:R-:W-:Y:S01]  /*db50*/  ISETP.LT.OR P2, PT, R41, 0x42, !P1 ;  /* 0x000000422900780c */ /* 0x000fe20004f41670 */
[----:B------:R-:W2:Y:S01]  /*db60*/  LDL.LU R223, [R1+0x20] ;  /* 0x0000200001df7983 */ /* 0x000ea20000300800 */
[----:B---3--:R-:W-:Y:S02]  /*db70*/  F2FP.SATFINITE.E4M3.F32.PACK_AB_MERGE_C R11, RZ, R2, RZ ;  /* 0x00000002ff0b723e */ /* 0x008fe400048070ff */
[----:B------:R-:W-:Y:S01]  /*db80*/  F2FP.SATFINITE.E4M3.F32.PACK_AB_MERGE_C R13, RZ, R0, RZ ;  /* 0x00000000ff0d723e */ /* 0x000fe200048070ff */
[----:B----4-:R-:W-:Y:S01]  /*db90*/  FMUL R0, R225, UR20 ;  /* 0x00000014e1007c20 */ /* 0x010fe20008400000 */
[----:B------:R-:W-:Y:S01]  /*dba0*/  FMUL R2, R224, UR20 ;  /* 0x00000014e0027c20 */ /* 0x000fe20008400000 */
[----:B------:R-:W3:Y:S04]  /*dbb0*/  LDL.LU R225, [R1+0x24] ;  /* 0x0000240001e17983 */ /* 0x000ee80000300800 */
[----:B------:R-:W4:Y:S01]  /*dbc0*/  LDL.LU R224, [R1+0x28] ;  /* 0x0000280001e07983 */ /* 0x000f220000300800 */
[----:B------:R-:W-:-:S03]  /*dbd0*/  FMUL R3, R226, UR20 ;  /* 0x00000014e2037c20 */ /* 0x000fc60008400000 */
[----:B------:R-:W4:Y:S04]  /*dbe0*/  LDL.LU R226, [R1+0x2c] ;  /* 0x00002c0001e27983 */ /* 0x000f280000300800 */
[----:B------:R-:W4:Y:S04]  /*dbf0*/  LDL.LU R227, [R1+0x30] ;  /* 0x0000300001e37983 */ /* 0x000f280000300800 */
[----:B------:R-:W-:Y:S01]  /*dc00*/  @!P5 STG.E.U8 desc[UR16][R30.64+0x38], R9 ;  /* 0x000038091e00d986 */ /* 0x000fe2000c101110 */
[----:B------:R-:W-:-:S03]  /*dc10*/  ISETP.LT.OR P5, PT, R41, 0x41, !P0 ;  /* 0x000000412900780c */ /* 0x000fc600047a1670 */
[----:B------:R0:W-:Y:S01]  /*dc20*/  @!P6 STG.E.U8 desc[UR16][R30.64+0x39], R7 ;  /* 0x000039071e00e986 */ /* 0x0001e2000c101110 */
[----:B------:R-:W-:-:S03]  /*dc30*/  ISETP.LT.OR P6, PT, R41, 0x42, !P0 ;  /* 0x000000422900780c */ /* 0x000fc600047c1670 */
[----:B------:R-:W-:Y:S01]  /*dc40*/  @!P3 STG.E.U8 desc[UR16][R28.64+0x40], R11 ;  /* 0x0000400b1c00b986 */ /* 0x000fe2000c101110 */
[----:B------:R-:W-:-:S03]  /*dc50*/  ISETP.LT.OR P3, PT, R41, 0x49, !P1 ;  /* 0x000000492900780c */ /* 0x000fc60004f61670 */
[----:B------:R1:W-:Y:S01]  /*dc60*/  @!P2 STG.E.U8 desc[UR16][R28.64+0x41], R5 ;  /* 0x000041051c00a986 */ /* 0x0003e2000c101110 */
[----:B0-----:R-:W-:-:S03]  /*dc70*/  F2FP.SATFINITE.E4M3.F32.PACK_AB_MERGE_C R7, RZ, R0, RZ ;  /* 0x00000000ff07723e */ /* 0x001fc600048070ff */
[----:B------:R-:W-:Y:S01]  /*dc80*/  @!P5 STG.E.U8 desc[UR16][R30.64+0x40], R13 ;  /* 0x0000400d1e00d986 */ /* 0x000fe2000c101110 */
[C---:B------:R-:W-:Y:S02]  /*dc90*/  ISETP.LT.OR P2, PT, R41.reuse, 0x4a, !P1 ;  /* 0x0000004a2900780c */ /* 0x040fe40004f41670 */
[----:B-1----:R-:W-:Y:S01]  /*dca0*/  F2FP.SATFINITE.E4M3.F32.PACK_AB_MERGE_C R5, RZ, R2, RZ ;  /* 0x00000002ff05723e */ /* 0x002fe200048070ff */
[----:B------:R0:W-:Y:S01]  /*dcb0*/  @!P6 STG.E.U8 desc[UR16][R30.64+0x41], R7 ;  /* 0x000041071e00e986 */ /* 0x0001e2000c101110 */
[C---:B------:R-:W-:Y:S02]  /*dcc0*/  ISETP.LT.OR P5, PT, R41.reuse, 0x49, !P0 ;  /* 0x000000492900780c */ /* 0x040fe400047a1670 */
[C---:B------:R-:W-:Y:S01]  /*dcd0*/  ISETP.LT.OR P6, PT, R41.reuse, 0x4a, !P0 ;  /* 0x0000004a2900780c */ /* 0x040fe200047c1670 */
[----:B------:R1:W-:Y:S01]  /*dce0*/  @!P3 STG.E.U8 desc[UR16][R28.64+0x48], R5 ;  /* 0x000048051c00b986 */ /* 0x0003e2000c101110 */
[----:B------:R-:W-:Y:S02]  /*dcf0*/  ISETP.LT.OR P3, PT, R41, 0x51, !P1 ;  /* 0x000000512900780c */ /* 0x000fe40004f61670 */
[----:B------:R-:W-:-:S02]  /*dd00*/  F2FP.SATFINITE.E4M3.F32.PACK_AB_MERGE_C R9, RZ, R3, RZ ;  /* 0x00000003ff09723e */ /* 0x000fc400048070ff */
[----:B------:R-:W-:-:S03]  /*dd10*/  F2FP.SATFINITE.E4M3.F32.PACK_AB_MERGE_C R11, RZ, R4, RZ ;  /* 0x00000004ff0b723e */ /* 0x000fc600048070ff */
[----:B------:R1:W-:Y:S04]  /*dd20*/  @!P2 STG.E.U8 desc[UR16][R28.64+0x49], R9 ;  /* 0x000049091c00a986 */ /* 0x0003e8000c101110 */
[----:B------:R-:W-:Y:S01]  /*dd30*/  @!P5 STG.E.U8 desc[UR16][R30.64+0x48], R11 ;  /* 0x0000480b1e00d986 */ /* 0x000fe2000c101110 */
[----:B------:R-:W-:-:S03]  /*dd40*/  FMUL R0, R221, UR20 ;  /* 0x00000014dd007c20 */ /* 0x000fc60008400000 */
[----:B------:R-:W4:Y:S02]  /*dd50*/  LDL.LU R221, [R1+0x34] ;  /* 0x0000340001dd7983 */ /* 0x000f240000300800 */
[----:B0-----:R-:W-:-:S05]  /*dd60*/  F2FP.SATFINITE.E4M3.F32.PACK_AB_MERGE_C R7, RZ, R0, RZ ;  /* 0x00000000ff07723e */ /* 0x001fca00048070ff */
[----:B------:R-:W-:Y:S01]  /*dd70*/  @!P6 STG.E.U8 desc[UR16][R30.64+0x49], R7 ;  /* 0x000049071e00e986 */ /* 0x000fe2000c101110 */
[----:B--2---:R-:W-:-:S03]  /*dd80*/  FMUL R2, R220, UR20 ;  /* 0x00000014dc027c20 */ /* 0x004fc60008400000 */
[----:B------:R-:W2:Y:S02]  /*dd90*/  LDL.LU R220, [R1+0x38] ;  /* 0x0000380001dc7983 */ /* 0x000ea40000300800 */
[----:B-1----:R-:W-:-:S05]  /*dda0*/  F2FP.SATFINITE.E4M3.F32.PACK_AB_MERGE_C R5, RZ, R2, RZ ;  /* 0x00000002ff05723e */ /* 0x002fca00048070ff */
[----:B------:R0:W-:Y:S01]  /*ddb0*/  @!P3 STG.E.U8 desc[UR16][R28.64+0x50], R5 ;  /* 0x000050051c00b986 */ /* 0x0001e2000c101110 */
[----:B------:R-:W-:-:S03]  /*ddc0*/  FMUL R3, R222, UR20 ;  /* 0x00000014de037c20 */ /* 0x000fc60008400000 */
[----:B------:R-:W2:Y:S02]  /*ddd0*/  LDL.LU R222, [R1+0x3c] ;  /* 0x00003c0001de7983 */ /* 0x000ea40000300800 */
[----:B------:R-:W-:Y:S01]  /*dde0*/  F2FP.SATFINITE.E4M3.F32.PACK_AB_MERGE_C R9, RZ, R3, RZ ;  /* 0x00000003ff09723e */ /* 0x000fe200048070ff */
[----:B------:R-:W-:Y:S02]  /*ddf0*/  FMUL R0, R223, UR20 ;  /* 0x00000014df007c20 */ /* 0x000fe40008400000 */
[----:B------:R-:W2:Y:S03]  /*de00*/  LDL.LU R223, [R1+0x40] ;  /* 0x0000400001df7983 */ /* 0x000ea60000300800 */
[----:B------:R-:W-:Y:S01]  /*de10*/  F2FP.SATFINITE.E4M3.F32.PACK_AB_MERGE_C R13, RZ, R0, RZ ;  /* 0x00000000ff0d723e */ /* 0x000fe200048070ff */
[----:B---3--:R-:W-:Y:S02]  /*de20*/  FMUL R2, R225, UR20 ;  /* 0x00000014e1027c20 */ /* 0x008fe40008400000 */
[----:B------:R-:W3:Y:S01]  /*de30*/  LDL.LU R225, [R1+0x44] ;  /* 0x0000440001e17983 */ /* 0x000ee20000300800 */
[----:B----4-:R-:W-:-:S03]  /*de40*/  FMUL R0, R224, UR20 ;  /* 0x00000014e0007c20 */ /* 0x010fc60008400000 */
[----:B------:R-:W4:Y:S01]  /*de50*/  LDL.LU R224, [R1+0x48] ;  /* 0x0000480001e07983 */ /* 0x000f220000300800 */
[----:B------:R-:W-:Y:S01]  /*de60*/  FMUL R3, R226, UR20 ;  /* 0x00000014e2037c20 */ /* 0x000fe20008400000 */
[----:B0-----:R-:W-:Y:S02]  /*de70*/  F2FP.SATFINITE.E4M3.F32.PACK_AB_MERGE_C R5, RZ, R0, RZ ;  /* 0x00000000ff05723e */ /* 0x001fe400048070ff */
[----:B------:R-:W4:Y:S01]  /*de80*/  LDL.LU R226, [R1+0x4c] ;  /* 0x00004c0001e27983 */ /* 0x000f220000300800 */
[----:B------:R-:W-:-:S03]  /*de90*/  FMUL R0, R227, UR20 ;  /* 0x00000014e3007c20 */ /* 0x000fc60008400000 */
[----:B------:R-:W4:Y:S01]  /*dea0*/  LDL.LU R227, [R1+0x50] ;  /* 0x0000500001e37983 */ /* 0x000f220000300800 */
[C---:B------:R-:W-:Y:S02]  /*deb0*/  ISETP.LT.OR P2, PT, R41.reuse, 0x52, !P1 ;  /* 0x000000522900780c */ /* 0x040fe40004f41670 */
[C---:B------:R-:W-:Y:S01]  /*dec0*/  ISETP.LT.OR P6, PT, R41.reuse, 0x52, !P0 ;  /* 0x000000522900780c */ /* 0x040fe200047c1670 */
[----:B------:R-:W4:Y:S01]  /*ded0*/  LDL.LU R219, [R1+0x54] ;  /* 0x0000540001db7983 */ /* 0x000f220000300800 */
[C---:B------:R-:W-:Y:S02]  /*dee0*/  ISETP.LT.OR P5, PT, R41.reuse, 0x51, !P0 ;  /* 0x000000512900780c */ /* 0x040fe400047a1670 */
[----:B------:R-:W-:Y:S02]  /*def0*/  ISETP.LT.OR P3, PT, R41, 0x59, !P1 ;  /* 0x000000592900780c */ /* 0x000fe40004f61670 */
[----:B------:R-:W-:Y:S02]  /*df00*/  F2FP.SATFINITE.E4M3.F32.PACK_AB_MERGE_C R7, RZ, R2, RZ ;  /* 0x00000002ff07723e */ /* 0x000fe400048070ff */
[----:B------:R-:W-:-:S03]  /*df10*/  F2FP.SATFINITE.E4M3.F32.PACK_AB_MERGE_C R11, RZ, R0, RZ ;  /* 0x00000000ff0b723e */ /* 0x000fc600048070ff */
[----:B------:R0:W-:Y:S01]  /*df20*/  @!P2 STG.E.U8 desc[UR16][R28.64+0x51], R9 ;  /* 0x000051091c00a986 */ /* 0x0001e2000c101110 */
[----:B------:R-:W-:-:S03]  /*df30*/  ISETP.LT.OR P2, PT, R41, 0x5a, !P1 ;  /* 0x0000005a2900780c */ /* 0x000fc60004f41670 */
[----:B------:R-:W-:Y:S01]  /*df40*/  @!P6 STG.E.U8 desc[UR16][R30.64+0x51], R7 ;  /* 0x000051071e00e986 */ /* 0x000fe2000c101110 */
[----:B------:R-:W-:-:S03]  /*df50*/  ISETP.LT.OR P6, PT, R41, 0x5a, !P0 ;  /* 0x0000005a2900780c */ /* 0x000fc600047c1670 */
[----:B------:R-:W-:Y:S01]  /*df60*/  @!P5 STG.E.U8 desc[UR16][R30.64+0x50], R13 ;  /* 0x0000500d1e00d986 */ /* 0x000fe2000c101110 */
[----:B0-----:R-:W-:-:S03]  /*df70*/  F2FP.SATFINITE.E4M3.F32.PACK_AB_MERGE_C R9, RZ, R3, RZ ;  /* 0x00000003ff09723e */ /* 0x001fc600048070ff */
[----:B------:R0:W-:Y:S04]  /*df80*/  @!P3 STG.E.U8 desc[UR16][R28.64+0x58], R5 ;  /* 0x000058051c00b986 */ /* 0x0001e8000c101110 */
[----:B------:R1:W-:Y:S01]  /*df90*/  @!P2 STG.E.U8 desc[UR16][R28.64+0x59], R9 ;  /* 0x000059091c00a986 */ /* 0x0003e2000c101110 */
[----:B------:R-:W-:-:S03]  /*dfa0*/  FMUL R0, R221, UR20 ;  /* 0x00000014dd007c20 */ /* 0x000fc60008400000 */
[----:B------:R-:W4:Y:S02]  /*dfb0*/  LDL.LU R221, [R1+0x58] ;  /* 0x0000580001dd7983 */ /* 0x000f240000300800 */
[----:B0-----:R-:W-:-:S05]  /*dfc0*/  F2FP.SATFINITE.E4M3.F32.PACK_AB_MERGE_C R5, RZ, R0, RZ ;  /* 0x00000000ff05723e */ /* 0x001fca00048070ff */
[----:B------:R0:W-:Y:S01]  /*dfd0*/  @!P6 STG.E.U8 desc[UR16][R30.64+0x59], R5 ;  /* 0x000059051e00e986 */ /* 0x0001e2000c101110 */
[----:B--2---:R-:W-:-:S03]  /*dfe0*/  FMUL R2, R220, UR20 ;  /* 0x00000014dc027c20 */ /* 0x004fc60008400000 */
[----:B------:R-:W2:Y:S02]  /*dff0*/  LDL.LU R220, [R1+0x5c] ;  /* 0x00005c0001dc7983 */ /* 0x000ea40000300800 */
[----:B------:R-:W-:Y:S01]  /*e000*/  F2FP.SATFINITE.E4M3.F32.PACK_AB_MERGE_C R7, RZ, R2, RZ ;  /* 0x00000002ff07723e */ /* 0x000fe200048070ff */
[----:B------:R-:W-:Y:S02]  /*e010*/  FMUL R3, R222, UR20 ;  /* 0x00000014de037c20 */ /* 0x000fe40008400000 */
[----:B------:R-:W2:Y:S03]  /*e020*/  LDL.LU R222, [R1+0x60] ;  /* 0x0000600001de7983 */ /* 0x000ea60000300800 */
[----:B-1----:R-:W-:Y:S01]  /*e030*/  F2FP.SATFINITE.E4M3.F32.PACK_AB_MERGE_C R9, RZ, R3, RZ ;  /* 0x00000003ff09723e */ /* 0x002fe200048070ff */
[----:B------:R-:W-:Y:S02]  /*e040*/  FMUL R4, R223, UR20 ;  /* 0x00000014df047c20 */ /* 0x000fe40008400000 */
[----:B------:R-:W2:Y:S01]  /*e050*/  LDL.LU R223, [R1+0x64] ;  /* 0x0000640001df7983 */ /* 0x000ea20000300800 */
[----:B---3--:R-:W-:-:S03]  /*e060*/  FMUL R0, R225, UR20 ;  /* 0x00000014e1007c20 */ /* 0x008fc60008400000 */
[----:B------:R-:W3:Y:S01]  /*e070*/  LDL.LU R225, [R1+0x68] ;  /* 0x0000680001e17983 */ /* 0x000ee20000300800 */
[----:B----4-:R-:W-:Y:S01]  /*e080*/  FMUL R2, R224, UR20 ;  /* 0x00000014e0027c20 */ /* 0x010fe20008400000 */
[----:B0-----:R-:W-:Y:S02]  /*e090*/  F2FP.SATFINITE.E4M3.F32.PACK_AB_MERGE_C R5, RZ, R0, RZ ;  /* 0x00000000ff05723e */ /* 0x001fe400048070ff */
[----:B------:R-:W4:Y:S01]  /*e0a0*/  LDL.LU R224, [R1+0x6c] ;  /* 0x00006c0001e07983 */ /* 0x000f220000300800 */
[----:B------:R-:W-:-:S03]  /*e0b0*/  FMUL R3, R226, UR20 ;  /* 0x00000014e2037c20 */ /* 0x000fc60008400000 */
[----:B------:R-:W4:Y:S01]  /*e0c0*/  LDL.LU R226, [R1+0x70] ;  /* 0x0000700001e27983 */ /* 0x000f220000300800 */
[----:B------:R-:W-:-:S03]  /*e0d0*/  FMUL R0, R227, UR20 ;  /* 0x00000014e3007c20 */ /* 0x000fc60008400000 */
[----:B------:R-:W4:Y:S01]  /*e0e0*/  LDL.LU R227, [R1+0x74] ;  /* 0x0000740001e37983 */ /* 0x000f220000300800 */
[C---:B------:R-:W-:Y:S02]  /*e0f0*/  ISETP.LT.OR P5, PT, R41.reuse, 0x59, !P0 ;  /* 0x000000592900780c */ /* 0x040fe400047a1670 */
[C---:B------:R-:W-:Y:S02]  /*e100*/  ISETP.LT.OR P2, PT, R41.reuse, 0x62, !P1 ;  /* 0x000000622900780c */ /* 0x040fe40004f41670 */
[C---:B------:R-:W-:Y:S02]  /*e110*/  ISETP.LT.OR P3, PT, R41.reuse, 0x61, !P1 ;  /* 0x000000612900780c */ /* 0x040fe40004f61670 */
[----:B------:R-:W-:-:S07]  /*e120*/  ISETP.LT.OR P6, PT, R41, 0x62, !P0 ;  /* 0x000000622900780c */ /* 0x000fce00047c1670 */
[----:B------:R-:W-:Y:S01]  /*e130*/  @!P5 STG.E.U8 desc[UR16][R30.64+0x58], R11 ;  /* 0x0000580b1e00d986 */ /* 0x000fe2000c101110 */
[----:B------:R-:W-:-:S03]  /*e140*/  ISETP.LT.OR P5, PT, R41, 0x61, !P0 ;  /* 0x000000612900780c */ /* 0x000fc600047a1670 */
[----:B------:R0:W-:Y:S01]  /*e150*/  @!P2 STG.E.U8 desc[UR16][R28.64+0x61], R9 ;  /* 0x000061091c00a986 */ /* 0x0001e2000c101110 */
[----:B------:R-:W-:-:S03]  /*e160*/  ISETP.LT.OR P2, PT, R41, 0x6a, !P1 ;  /* 0x0000006a2900780c */ /* 0x000fc60004f41670 */
[----:B------:R1:W-:Y:S01]  /*e170*/  @!P3 STG.E.U8 desc[UR16][R28.64+0x60], R7 ;  /* 0x000060071c00b986 */ /* 0x0003e2000c101110 */
[----:B------:R-:W-:Y:S02]  /*e180*/  ISETP.LT.OR P3, PT, R41, 0x69, !P1 ;  /* 0x000000692900780c */ /* 0x000fe40004f61670 */
[----:B------:R-:W-:Y:S01]  /*e190*/  F2FP.SATFINITE.E4M3.F32.PACK_AB_MERGE_C R13, RZ, R4, RZ ;  /* 0x00000004ff0d723e */ /* 0x000fe200048070ff */
[----:B------:R1:W-:Y:S01]  /*e1a0*/  @!P6 STG.E.U8 desc[UR16][R30.64+0x61], R5 ;  /* 0x000061051e00e986 */ /* 0x0003e2000c101110 */
[----:B0-----:R-:W-:-:S03]  /*e1b0*/  F2FP.SATFINITE.E4M3.F32.PACK_AB_MERGE_C R9, RZ, R3, RZ ;  /* 0x00000003ff09723e */ /* 0x001fc600048070ff */
[----:B------:R-:W-:Y:S01]  /*e1c0*/  @!P5 STG.E.U8 desc[UR16][R30.64+0x60], R13 ;  /* 0x0000600d1e00d986 */ /* 0x000fe2000c101110 */
[----:B-1----:R-:W-:-:S03]  /*e1d0*/  F2FP.SATFINITE.E4M3.F32.PACK_AB_MERGE_C R7, RZ, R2, RZ ;  /* 0x00000002ff07723e */ /* 0x002fc600048070ff */
[----:B------:R-:W-:Y:S01]  /*e1e0*/  @!P2 STG.E.U8 desc[UR16][R28.64+0x69], R9 ;  /* 0x000069091c00a986 */ /* 0x000fe2000c101110 */
[C---:B------:R-:W-:Y:S02]  /*e1f0*/  ISETP.LT.OR P5, PT, R41.reuse, 0x69, !P0 ;  /* 0x000000692900780c */ /* 0x040fe400047a1670 */
[C---:B------:R-:W-:Y:S01]  /*e200*/  ISETP.LT.OR P6, PT, R41.reuse, 0x6a, !P0 ;  /* 0x0000006a2900780c */ /* 0x040fe200047c1670 */
[----:B------:R0:W-:Y:S01]  /*e210*/  @!P3 STG.E.U8 desc[UR16][R28.64+0x68], R7 ;  /* 0x000068071c00b986 */ /* 0x0001e2000c101110 */
[----:B------:R-:W-:Y:S01]  /*e220*/  ISETP.LT.OR P2, PT, R41, 0x72, !P1 ;  /* 0x000000722900780c */ /* 0x000fe20004f41670 */
[----:B------:R-:W-:Y:S01]  /*e230*/  FMUL R2, R219, UR20 ;  /* 0x00000014db027c20 */ /* 0x000fe20008400000 */
[----:B------:R-:W-:Y:S02]  /*e240*/  ISETP.LT.OR P3, PT, R41, 0x71, !P1 ;  /* 0x000000712900780c */ /* 0x000fe40004f61670 */
[----:B------:R-:W-:Y:S02]  /*e250*/  F2FP.SATFINITE.E4M3.F32.PACK_AB_MERGE_C R11, RZ, R0, RZ ;  /* 0x00000000ff0b723e */ /* 0x000fe400048070ff */
[----:B------:R-:W-:-:S03]  /*e260*/  F2FP.SATFINITE.E4M3.F32.PACK_AB_MERGE_C R5, RZ, R2, RZ ;  /* 0x00000002ff05723e */ /* 0x000fc600048070ff */
[----:B------:R-:W-:Y:S01]  /*e270*/  @!P5 STG.E.U8 desc[UR16][R30.64+0x68], R11 ;  /* 0x0000680b1e00d986 */ /* 0x000fe2000c101110 */
[----:B------:R-:W-:-:S03]  /*e280*/  ISETP.LT.OR P5, PT, R41, 0x71, !P0 ;  /* 0x000000712900780c */ /* 0x000fc600047a1670 */
[----:B------:R-:W-:Y:S01]  /*e290*/  @!P6 STG.E.U8 desc[UR16][R30.64+0x69], R5 ;  /* 0x000069051e00e986 */ /* 0x000fe2000c101110 */
[----:B------:R-:W-:Y:S01]  /*e2a0*/  ISETP.LT.OR P6, PT, R41, 0x72, !P0 ;  /* 0x000000722900780c */ /* 0x000fe200047c1670 */
[----:B------:R-:W-:-:S05]  /*e2b0*/  FMUL R0, R221, UR20 ;  /* 0x00000014dd007c20 */ /* 0x000fca0008400000 */
[----:B0-----:R-:W-:-:S05]  /*e2c0*/  F2FP.SATFINITE.E4M3.F32.PACK_AB_MERGE_C R7, RZ, R0, RZ ;  /* 0x00000000ff07723e */ /* 0x001fca00048070ff */
[----:B------:R0:W-:Y:S01]  /*e2d0*/  @!P3 STG.E.U8 desc[UR16][R28.64+0x70], R7 ;  /* 0x000070071c00b986 */ /* 0x0001e2000c101110 */
[C---:B------:R-:W-:Y:S02]  /*e2e0*/  ISETP.LT.OR P3, PT, R41.reuse, 0x79, !P0 ;  /* 0x000000792900780c */ /* 0x040fe40004761670 */
[----:B------:R-:W-:Y:S01]  /*e2f0*/  ISETP.LT.OR P0, PT, R41, 0x7a, !P0 ;  /* 0x0000007a2900780c */ /* 0x000fe20004701670 */
[----:B--2---:R-:W-:-:S05]  /*e300*/  FMUL R3, R220, UR20 ;  /* 0x00000014dc037c20 */ /* 0x004fca0008400000 */
[----:B------:R-:W-:-:S05]  /*e310*/  F2FP.SATFINITE.E4M3.F32.PACK_AB_MERGE_C R9, RZ, R3, RZ ;  /* 0x00000003ff09723e */ /* 0x000fca00048070ff */
[----:B------:R1:W-:Y:S01]  /*e320*/  @!P2 STG.E.U8 desc[UR16][R28.64+0x71], R9 ;  /* 0x000071091c00a986 */ /* 0x0003e2000c101110 */
[C---:B------:R-:W-:Y:S02]  /*e330*/  ISETP.LT.OR P2, PT, R41.reuse, 0x79, !P1 ;  /* 0x000000792900780c */ /* 0x040fe40004f41670 */
[----:B------:R-:W-:Y:S01]  /*e340*/  ISETP.LT.OR P1, PT, R41, 0x7a, !P1 ;  /* 0x0000007a2900780c */ /* 0x000fe20004f21670 */
[----:B------:R-:W-:-:S05]  /*e350*/  FMUL R0, R222, UR20 ;  /* 0x00000014de007c20 */ /* 0x000fca0008400000 */
[----:B------:R-:W-:-:S05]  /*e360*/  F2FP.SATFINITE.E4M3.F32.PACK_AB_MERGE_C R13, RZ, R0, RZ ;  /* 0x00000000ff0d723e */ /* 0x000fca00048070ff */
[----:B------:R2:W-:Y:S01]  /*e370*/  @!P5 STG.E.U8 desc[UR16][R30.64+0x70], R13 ;  /* 0x0000700d1e00d986 */ /* 0x0005e2000c101110 */
[----:B------:R-:W-:Y:S01]  /*e380*/  FMUL R0, R223, UR20 ;  /* 0x00000014df007c20 */ /* 0x000fe20008400000 */
[----:B---3--:R-:W-:Y:S01]  /*e390*/  FMUL R2, R225, UR20 ;  /* 0x00000014e1027c20 */ /* 0x008fe20008400000 */
[----:B----4-:R-:W-:-:S03]  /*e3a0*/  FMUL R3, R224, UR20 ;  /* 0x00000014e0037c20 */ /* 0x010fc60008400000 */
[----:B0-----:R-:W-:Y:S01]  /*e3b0*/  F2FP.SATFINITE.E4M3.F32.PACK_AB_MERGE_C R7, RZ, R0, RZ ;  /* 0x00000000ff07723e */ /* 0x001fe200048070ff */
[----:B------:R-:W-:Y:S01]  /*e3c0*/  FMUL R4, R226, UR20 ;  /* 0x00000014e2047c20 */ /* 0x000fe20008400000 */
[----:B------:R-:W-:Y:S01]  /*e3d0*/  FMUL R5, R227, UR20 ;  /* 0x00000014e3057c20 */ /* 0x000fe20008400000 */
[----:B-1----:R-:W-:Y:S02]  /*e3e0*/  F2FP.SATFINITE.E4M3.F32.PACK_AB_MERGE_C R9, RZ, R2, RZ ;  /* 0x00000002ff09723e */ /* 0x002fe400048070ff */
[----:B------:R-:W-:Y:S02]  /*e3f0*/  F2FP.SATFINITE.E4M3.F32.PACK_AB_MERGE_C R3, RZ, R3, RZ ;  /* 0x00000003ff03723e */ /* 0x000fe400048070ff */
[----:B------:R-:W-:Y:S02]  /*e400*/  F2FP.SATFINITE.E4M3.F32.PACK_AB_MERGE_C R11, RZ, R4, RZ ;  /* 0x00000004ff0b723e */ /* 0x000fe400048070ff */
[----:B------:R-:W-:Y:S01]  /*e410*/  F2FP.SATFINITE.E4M3.F32.PACK_AB_MERGE_C R5, RZ, R5, RZ ;  /* 0x00000005ff05723e */ /* 0x000fe200048070ff */
[----:B------:R2:W-:Y:S04]  /*e420*/  @!P6 STG.E.U8 desc[UR16][R30.64+0x71], R7 ;  /* 0x000071071e00e986 */ /* 0x0005e8000c101110 */
[----:B------:R2:W-:Y:S04]  /*e430*/  @!P2 STG.E.U8 desc[UR16][R28.64+0x78], R9 ;  /* 0x000078091c00a986 */ /* 0x0005e8000c101110 */
[----:B------:R2:W-:Y:S04]  /*e440*/  @!P1 STG.E.U8 desc[UR16][R28.64+0x79], R3 ;  /* 0x000079031c009986 */ /* 0x0005e8000c101110 */
[----:B------:R2:W-:Y:S04]  /*e450*/  @!P3 STG.E.U8 desc[UR16][R30.64+0x78], R11 ;  /* 0x0000780b1e00b986 */ /* 0x0005e8000c101110 */
[----:B------:R2:W-:Y:S02]  /*e460*/  @!P0 STG.E.U8 desc[UR16][R30.64+0x79], R5 ;  /* 0x000079051e008986 */ /* 0x0005e4000c101110 */
.L_x_290:
[----:B------:R-:W-:Y:S05]  /*e470*/  BSYNC B0 ;  /* 0x0000000000007941 */ /* 0x000fea0003800000 */
.L_x_32:
[----:B0-2---:R-:W2:Y:S04]  /*e480*/  LDL.LU R3, [R1+0x78] ;  /* 0x0000780001037983 */ /* 0x005ea80000300800 */
[----:B-----5:R-:W2:Y:S01]  /*e490*/  LDL.LU R2, [R1+0x7c] ;  /* 0x00007c0001027983 */ /* 0x020ea20000300800 */
[----:B------:R-:W-:Y:S01]  /*e4a0*/  ULDC UR6, c[0x0][0xc] ;  /* 0x0000030000067ab9 */ /* 0x000fe20000000800 */
[----:B------:R-:W-:Y:S01]  /*e4b0*/  ULDC UR7, c[0x0][0x10] ;  /* 0x0000040000077ab9 */ /* 0x000fe20000000800 */
[----:B------:R-:W2:Y:S01]  /*e4c0*/  LDC R5, c[0x0][0x14] ;  /* 0x00000500ff057b82 */ /* 0x000ea20000000800 */
[----:B------:R-:W-:Y:S01]  /*e4d0*/  UIMAD.WIDE.U32 UR6, UR6, UR7, URZ ;  /* 0x00000007060672a5 */ /* 0x000fe2000f8e003f */
[----:B------:R-:W-:Y:S01]  /*e4e0*/  PRMT R0, RZ, 0x7610, R0 ;  /* 0x00007610ff007816 */ /* 0x000fe20000000000 */
[----:B------:R-:W-:-:S04]  /*e4f0*/  UMOV UR22, 0xffffffff ;  /* 0xffffffff00167882 */ /* 0x000fc80000000000 */
[----:B--2---:R-:W-:-:S04]  /*e500*/  IMAD.WIDE.U32 R2, R5, UR6, R2 ;  /* 0x0000000605027c25 */ /* 0x004fc8000f8e0002 */
[----:B------:R-:W-:Y:S01]  /*e510*/  IMAD R5, R5, UR7, RZ ;  /* 0x0000000705057c24 */ /* 0x000fe2000f8e02ff */
[----:B------:R-:W-:Y:S01]  /*e520*/  ULDC.64 UR6, c[0x0][0x650] ;  /* 0x0001940000067ab9 */ /* 0x000fe20000000a00 */
[----:B------:R-:W-:Y:S01]  /*e530*/  IMAD.MOV.U32 R19, RZ, RZ, R2 ;  /* 0x000000ffff137224 */ /* 0x000fe200078e0002 */
[----:B------:R-:W-:Y:S01]  /*e540*/  ISETP.GE.U32.AND P0, PT, R2, UR6, PT ;  /* 0x0000000602007c0c */ /* 0x000fe2000bf06070 */
[----:B------:R-:W-:Y:S02]  /*e550*/  IMAD.IADD R22, R3, 0x1, R5 ;  /* 0x0000000103167824 */ /* 0x000fe400078e0205 */
[----:B------:R-:W-:-:S03]  /*e560*/  IMAD.MOV.U32 R2, RZ, RZ, -0x1 ;  /* 0xffffffffff027424 */ /* 0x000fc600078e00ff */
[----:B------:R0:W-:Y:S01]  /*e570*/  STL [R1+0x78], R22 ;  /* 0x0000781601007387 */ /* 0x0001e20000100800 */
[----:B------:R-:W-:-:S03]  /*e580*/  ISETP.GE.U32.AND.EX P0, PT, R22, UR7, PT, P0 ;  /* 0x0000000716007c0c */ /* 0x000fc6000bf06100 */
[----:B------:R0:W-:Y:S04]  /*e590*/  STL [R1+0x7c], R19 ;  /* 0x00007c1301007387 */ /* 0x0001e80000100800 */
[----:B------:R0:W-:Y:S06]  /*e5a0*/  STL [R1+0x80], R2 ;  /* 0x0000800201007387 */ /* 0x0001ec0000100800 */
[----:B------:R-:W-:Y:S05]  /*e5b0*/  @P0 BRA `(.L_x_291) ;  /* 0x00000004006c0947 */ /* 0x000fea0003800000 */
[----:B------:R-:W2:Y:S01]  /*e5c0*/  S2R R14, SR_CTAID.X ;  /* 0x00000000000e7919 */ /* 0x000ea20000002500 */
[----:B------:R-:W5:Y:S01]  /*e5d0*/  LDC.64 R8, c[0x0][0x628] ;  /* 0x00018a00ff087b82 */ /* 0x000f620000000a00 */
[----:B------:R-:W-:Y:S01]  /*e5e0*/  ULDC UR6, c[0x0][0x150] ;  /* 0x0000540000067ab9 */ /* 0x000fe20000000800 */
[----:B------:R-:W-:Y:S01]  /*e5f0*/  IMAD.MOV.U32 R6, RZ, RZ, R19 ;  /* 0x000000ffff067224 */ /* 0x000fe200078e0013 */
[----:B------:R-:W0:Y:S01]  /*e600*/  S2R R16, SR_CTAID.Y ;  /* 0x0000000000107919 */ /* 0x000e220000002600 */
[----:B------:R-:W-:-:S04]  /*e610*/  IMAD.MOV.U32 R7, RZ, RZ, R22 ;  /* 0x000000ffff077224 */ /* 0x000fc800078e0016 */
[----:B------:R-:W0:Y:S08]  /*e620*/  LDC R17, c[0x0][0x144] ;  /* 0x00005100ff117b82 */ /* 0x000e300000000800 */
[----:B------:R-:W0:Y:S08]  /*e630*/  LDC R10, c[0x0][0x630] ;  /* 0x00018c00ff0a7b82 */ /* 0x000e300000000800 */
[----:B------:R-:W0:Y:S01]  /*e640*/  LDC.64 R12, c[0x0][0x620] ;  /* 0x00018800ff0c7b82 */ /* 0x000e220000000a00 */
[----:B-----5:R-:W-:-:S04]  /*e650*/  ISETP.NE.U32.AND P0, PT, R8, RZ, PT ;  /* 0x000000ff0800720c */ /* 0x020fc80003f05070 */
[----:B------:R-:W-:Y:S02]  /*e660*/  ISETP.NE.AND.EX P0, PT, R9, RZ, PT, P0 ;  /* 0x000000ff0900720c */ /* 0x000fe40003f05300 */
[----:B--2---:R-:W-:-:S05]  /*e670*/  I2FP.F32.U32 R0, R14 ;  /* 0x0000000e00007245 */ /* 0x004fca0000201000 */
[----:B------:R-:W-:-:S04]  /*e680*/  FMUL R0, R0, UR6 ;  /* 0x0000000600007c20 */ /* 0x000fc80008400000 */
[----:B------:R2:W0:Y:S02]  /*e690*/  F2I.U32.TRUNC.NTZ R15, R0 ;  /* 0x00000000000f7305 */ /* 0x000424000020f000 */
[----:B------:R-:W-:Y:S05]  /*e6a0*/  @!P0 BRA `(.L_x_292) ;  /* 0x0000000000288947 */ /* 0x000fea0003800000 */
[----:B--2---:R-:W2:Y:S02]  /*e6b0*/  LDC R0, c[0x0][0x634] ;  /* 0x00018d00ff007b82 */ /* 0x004ea40000000800 */
[----:B--2---:R-:W-:-:S05]  /*e6c0*/  IADD3 R7, P0, R19, R0, RZ ;  /* 0x0000000013077210 */ /* 0x004fca0007f1e0ff */
[----:B------:R-:W-:-:S04]  /*e6d0*/  IMAD.X R11, RZ, RZ, R22, P0 ;  /* 0x000000ffff0b7224 */ /* 0x000fc800000e0616 */
[----:B0-----:R-:W-:-:S04]  /*e6e0*/  IMAD.WIDE.U32 R2, R11, R8, RZ ;  /* 0x000000080b027225 */ /* 0x001fc800078e00ff */
[----:B------:R-:W-:-:S04]  /*e6f0*/  IMAD.WIDE.U32 R4, P0, R7, R9, R2 ;  /* 0x0000000907047225 */ /* 0x000fc80007800002 */
[----:B------:R-:W-:-:S04]  /*e700*/  IMAD.WIDE.U32 R2, R7, R8, RZ ;  /* 0x0000000807027225 */ /* 0x000fc800078e00ff */
[----:B------:R-:W-:Y:S01]  /*e710*/  IMAD.X R7, RZ, RZ, RZ, P0 ;  /* 0x000000ffff077224 */ /* 0x000fe200000e06ff */
[----:B------:R-:W-:Y:S01]  /*e720*/  IADD3 RZ, P0, R3, R4, RZ ;  /* 0x0000000403ff7210 */ /* 0x000fe20007f1e0ff */
[----:B------:R-:W-:-:S04]  /*e730*/  IMAD.MOV.U32 R6, RZ, RZ, R5 ;  /* 0x000000ffff067224 */ /* 0x000fc800078e0005 */
[----:B------:R-:W-:-:S08]  /*e740*/  IMAD.WIDE.U32.X R6, R11, R9, R6, P0 ;  /* 0x000000090b067225 */ /* 0x000fd000000e0406 */
.L_x_292:
[-CC-:B01----:R-:W-:Y:S01]  /*e750*/  SHF.R.U64 R24, R6, R10.reuse, R7.reuse ;  /* 0x0000000a06187219 */ /* 0x183fe20000001207 */
[----:B------:R-:W0:Y:S01]  /*e760*/  LDC.64 R20, c[0x0][0x640] ;  /* 0x00019000ff147b82 */ /* 0x000e220000000a00 */
[----:B--2---:R-:W-:Y:S01]  /*e770*/  SHF.R.U32.HI R0, RZ, R10, R7 ;  /* 0x0000000aff007219 */ /* 0x004fe20000011607 */
[----:B------:R-:W-:Y:S01]  /*e780*/  IMAD.MOV.U32 R2, RZ, RZ, R19 ;  /* 0x000000ffff027224 */ /* 0x000fe200078e0013 */
[----:B------:R-:W-:Y:S01]  /*e790*/  IADD3 R5, P0, RZ, -R24, RZ ;  /* 0x80000018ff057210 */ /* 0x000fe20007f1e0ff */
[----:B------:R-:W-:Y:S01]  /*e7a0*/  IMAD.MOV R15, RZ, RZ, -R15 ;  /* 0x000000ffff0f7224 */ /* 0x000fe200078e0a0f */
[----:B------:R-:W-:Y:S01]  /*e7b0*/  ULDC UR6, c[0x0][0x154] ;  /* 0x0000550000067ab9 */ /* 0x000fe20000000800 */
[----:B------:R-:W-:Y:S02]  /*e7c0*/  IMAD.MOV.U32 R7, RZ, RZ, 0x1 ;  /* 0x00000001ff077424 */ /* 0x000fe400078e00ff */
[----:B------:R-:W1:Y:S01]  /*e7d0*/  LDC R4, c[0x0][0x618] ;  /* 0x00018600ff047b82 */ /* 0x000e620000000800 */
[----:B------:R-:W-:-:S02]  /*e7e0*/  IMAD.X R3, RZ, RZ, ~R0, P0 ;  /* 0x000000ffff037224 */ /* 0x000fc400000e0e00 */
[----:B------:R-:W-:Y:S02]  /*e7f0*/  IMAD R15, R17, R15, R14 ;  /* 0x0000000f110f7224 */ /* 0x000fe400078e020e */
[-C--:B------:R-:W-:Y:S02]  /*e800*/  IMAD R0, R3, R12.reuse, RZ ;  /* 0x0000000c03007224 */ /* 0x080fe400078e02ff */
[----:B------:R-:W-:Y:S01]  /*e810*/  IMAD.MOV.U32 R3, RZ, RZ, R22 ;  /* 0x000000ffff037224 */ /* 0x000fe200078e0016 */
[----:B------:R-:W2:Y:S01]  /*e820*/  LDC R6, c[0x0][0x608] ;  /* 0x00018200ff067b82 */ /* 0x000ea20000000800 */
[----:B------:R-:W-:-:S04]  /*e830*/  IMAD.WIDE.U32 R2, R5, R12, R2 ;  /* 0x0000000c05027225 */ /* 0x000fc800078e0002 */
[----:B------:R-:W-:-:S03]  /*e840*/  IMAD R5, R5, R13, R0 ;  /* 0x0000000d05057224 */ /* 0x000fc600078e0200 */
[----:B------:R-:W5:Y:S01]  /*e850*/  LDC R18, c[0x0][0x658] ;  /* 0x00019600ff127b82 */ /* 0x000f620000000800 */
[----:B------:R-:W-:Y:S01]  /*e860*/  I2FP.F32.U32 R0, R16 ;  /* 0x0000001000007245 */ /* 0x000fe20000201000 */
[----:B------:R-:W-:Y:S01]  /*e870*/  IMAD.IADD R3, R3, 0x1, R5 ;  /* 0x0000000103037824 */ /* 0x000fe200078e0205 */
[----:B0-----:R-:W-:Y:S01]  /*e880*/  ISETP.NE.U32.AND P0, PT, R20, RZ, PT ;  /* 0x000000ff1400720c */ /* 0x001fe20003f05070 */
[----:B------:R-:W-:Y:S02]  /*e890*/  IMAD.MOV.U32 R5, RZ, RZ, -0x1 ;  /* 0xffffffffff057424 */ /* 0x000fe400078e00ff */
[----:B------:R-:W-:Y:S02]  /*e8a0*/  FMUL R0, R0, UR6 ;  /* 0x0000000600007c20 */ /* 0x000fe40008400000 */
[----:B------:R-:W0:Y:S01]  /*e8b0*/  LDC R13, c[0x0][0x148] ;  /* 0x00005200ff0d7b82 */ /* 0x000e220000000800 */
[----:B-1----:R-:W-:Y:S01]  /*e8c0*/  SHF.R.U64 R10, R2, R4, R3 ;  /* 0x00000004020a7219 */ /* 0x002fe20000001203 */
[----:B------:R1:W0:Y:S01]  /*e8d0*/  F2I.U32.TRUNC.NTZ R12, R0 ;  /* 0x00000000000c7305 */ /* 0x000222000020f000 */
[----:B------:R-:W-:-:S02]  /*e8e0*/  ISETP.NE.AND.EX P0, PT, R21, RZ, PT, P0 ;  /* 0x000000ff1500720c */ /* 0x000fc40003f05300 */
[----:B------:R-:W-:-:S03]  /*e8f0*/  SHF.R.U32.HI R3, RZ, R4, R3 ;  /* 0x00000004ff037219 */ /* 0x000fc60000011603 */
[----:B------:R-:W0:Y:S01]  /*e900*/  LDC R14, c[0x0][0x600] ;  /* 0x00018000ff0e7b82 */ /* 0x000e220000000800 */
[-CC-:B--2---:R-:W-:Y:S02]  /*e910*/  SHF.R.U64 R8, R10, R6.reuse, R3.reuse ;  /* 0x000000060a087219 */ /* 0x184fe40000001203 */
[----:B------:R-:W-:-:S05]  /*e920*/  SHF.R.U32.HI R3, RZ, R6, R3 ;  /* 0x00000006ff037219 */ /* 0x000fca0000011603 */
[----:B------:R-:W2:Y:S01]  /*e930*/  LDC R19, c[0x0][0x648] ;  /* 0x00019200ff137b82 */ /* 0x000ea20000000800 */
[-CC-:B-----5:R-:W-:Y:S02]  /*e940*/  SHF.R.U64 R11, R8, R18.reuse, R3.reuse ;  /* 0x00000012080b7219 */ /* 0x1a0fe40000001203 */
[-C--:B------:R-:W-:Y:S02]  /*e950*/  SHF.L.U32 R5, R5, R18.reuse, RZ ;  /* 0x0000001205057219 */ /* 0x080fe400000006ff */
[-C--:B------:R-:W-:Y:S01]  /*e960*/  SHF.R.U32.HI R3, RZ, R18.reuse, R3 ;  /* 0x00000012ff037219 */ /* 0x080fe20000011603 */
[----:B------:R-:W-:Y:S01]  /*e970*/  IMAD.MOV.U32 R2, RZ, RZ, R11 ;  /* 0x000000ffff027224 */ /* 0x000fe200078e000b */
[----:B------:R-:W-:Y:S01]  /*e980*/  SHF.L.U32 R40, R7, R18, RZ ;  /* 0x0000001207287219 */ /* 0x000fe200000006ff */
[----:B------:R-:W0:Y:S01]  /*e990*/  LDC R22, c[0x0][0x638] ;  /* 0x00018e00ff167b82 */ /* 0x000e220000000800 */
[----:B------:R-:W-:-:S07]  /*e9a0*/  LOP3.LUT R17, RZ, R5, RZ, 0x33, !PT ;  /* 0x00000005ff117212 */ /* 0x000fce00078e33ff */
[----:B------:R-:W0:Y:S01]  /*e9b0*/  LDC R23, c[0x0][0x610] ;  /* 0x00018400ff177b82 */ /* 0x000e220000000800 */
[----:B-1----:R-:W-:Y:S05]  /*e9c0*/  @!P0 BRA `(.L_x_293) ;  /* 0x0000000000288947 */ /* 0x002fea0003800000 */
        /* <DEDUP_REMOVED lines=10> */
.L_x_293:
[----:B--2---:R-:W-:Y:S01]  /*ea70*/  SHF.R.U64 R0, R2, R19, R3 ;  /* 0x0000001302007219 */ /* 0x004fe20000001203 */
[----:B0-----:R-:W-:Y:S01]  /*ea80*/  VIADD R3, R14, 0xffffffff ;  /* 0xffffffff0e037836 */ /* 0x001fe20000000000 */
[----:B------:R-:W-:Y:S01]  /*ea90*/  LOP3.LUT R5, R8, R17, RZ, 0xc0, !PT ;  /* 0x0000001108057212 */ /* 0x000fe200078ec0ff */
[----:B------:R-:W-:Y:S01]  /*eaa0*/  IMAD.MOV R12, RZ, RZ, -R12 ;  /* 0x000000ffff0c7224 */ /* 0x000fe200078e0a0c */
[----:B------:R-:W-:Y:S01]  /*eab0*/  R2UR UR22, R24 ;  /* 0x00000000181672ca */ /* 0x000fe200000e0000 */
[----:B------:R-:W-:Y:S01]  /*eac0*/  IMAD.MOV R2, RZ, RZ, -R0 ;  /* 0x000000ffff027224 */ /* 0x000fe200078e0a00 */
[----:B------:R-:W-:Y:S01]  /*ead0*/  LOP3.LUT R3, R10, R3, RZ, 0xc0, !PT ;  /* 0x000000030a037212 */ /* 0x000fe200078ec0ff */
[----:B------:R-:W-:Y:S02]  /*eae0*/  IMAD R40, R40, R0, R5 ;  /* 0x0000000028287224 */ /* 0x000fe400078e0205 */
[----:B------:R-:W-:Y:S02]  /*eaf0*/  @P4 IMAD R15, R13, R12, R16 ;  /* 0x0000000c0d0f4224 */ /* 0x000fe400078e0210 */
[----:B------:R-:W-:-:S02]  /*eb00*/  IMAD R0, R2, R22, R11 ;  /* 0x0000001602007224 */ /* 0x000fc400078e020b */
[----:B------:R-:W-:Y:S02]  /*eb10*/  IMAD R40, R40, R23, R15 ;  /* 0x0000001728287224 */ /* 0x000fe400078e020f */
[----:B------:R-:W-:Y:S02]  /*eb20*/  IMAD R3, R0, R14, R3 ;  /* 0x0000000e00037224 */ /* 0x000fe400078e0203 */
[----:B------:R-:W-:-:S03]  /*eb30*/  IMAD.MOV.U32 R0, RZ, RZ, 0x1 ;  /* 0x00000001ff007424 */ /* 0x000fc600078e00ff */
[----:B------:R-:W-:Y:S02]  /*eb40*/  SEL R2, R3, R40, !P4 ;  /* 0x0000002803027207 */ /* 0x000fe40006000000 */
[----:B------:R-:W-:-:S03]  /*eb50*/  SEL R40, R40, R3, !P4 ;  /* 0x0000000328287207 */ /* 0x000fc60006000000 */
[----:B------:R2:W-:Y:S04]  /*eb60*/  STL [R1+0x80], R2 ;  /* 0x0000800201007387 */ /* 0x0005e80000100800 */
.L_x_291:
[----:B------:R0:W-:Y:S01]  /*eb70*/  STL [R1+0x84], R40 ;  /* 0x0000842801007387 */ /* 0x0001e20000100800 */
[----:B------:R-:W-:-:S13]  /*eb80*/  LOP3.LUT P0, RZ, R0, 0xff, RZ, 0xc0, !PT ;  /* 0x000000ff00ff7812 */ /* 0x000fda000780c0ff */
[----:B0-----:R-:W-:Y:S05]  /*eb90*/  @P0 BRA `(.L_x_294) ;  /* 0xffffff24009c0947 */ /* 0x001fea000383ffff */
[----:B------:R-:W-:Y:S05]  /*eba0*/  EXIT ;  /* 0x000000000000794d */ /* 0x000fea0003800000 */
.L_x_4:
[----:B------:R-:W2:Y:S01]  /*ebb0*/  LDL R16, [R1+0x7c] ;  /* 0x00007c0001107983 */ /* 0x000ea20000100800 */
[----:B------:R-:W-:-:S03]  /*ebc0*/  ULDC.64 UR4, c[0x0][0x650] ;  /* 0x0001940000047ab9 */ /* 0x000fc60000000a00 */
[----:B------:R-:W3:Y:S01]  /*ebd0*/  LDL R17, [R1+0x78] ;  /* 0x0000780001117983 */ /* 0x000ee20000100800 */
[----:B------:R-:W-:Y:S01]  /*ebe0*/  PRMT R4, RZ, 0x7610, R4 ;  /* 0x00007610ff047816 */ /* 0x000fe20000000004 */
[----:B------:R-:W-:Y:S02]  /*ebf0*/  IMAD.MOV.U32 R5, RZ, RZ, -0x1 ;  /* 0xffffffffff057424 */ /* 0x000fe400078e00ff */
[----:B------:R-:W-:Y:S02]  /*ec00*/  IMAD.MOV.U32 R6, RZ, RZ, -0x1 ;  /* 0xffffffffff067424 */ /* 0x000fe400078e00ff */
[----:B------:R-:W-:Y:S01]  /*ec10*/  IMAD.MOV.U32 R11, RZ, RZ, -0x1 ;  /* 0xffffffffff0b7424 */ /* 0x000fe200078e00ff */
[----:B--2---:R-:W-:-:S04]  /*ec20*/  ISETP.GE.U32.AND P0, PT, R16, UR4, PT ;  /* 0x0000000410007c0c */ /* 0x004fc8000bf06070 */
[----:B---3--:R-:W-:-:S13]  /*ec30*/  ISETP.GE.U32.AND.EX P0, PT, R17, UR5, PT, P0 ;  /* 0x0000000511007c0c */ /* 0x008fda000bf06100 */
[----:B------:R-:W-:Y:S05]  /*ec40*/  @P0 BRA `(.L_x_295) ;  /* 0x00000004005c0947 */ /* 0x000fea0003800000 */
        /* <DEDUP_REMOVED lines=18> */
.L_x_296:
[-CC-:B------:R-:W-:Y:S01]  /*ed70*/  SHF.R.U64 R11, R8, R12.reuse, R9.reuse ;  /* 0x0000000c080b7219 */ /* 0x180fe20000001209 */
[----:B------:R-:W0:Y:S01]  /*ed80*/  LDC.64 R20, c[0x0][0x640] ;  /* 0x00019000ff147b82 */ /* 0x000e220000000a00 */
[----:B------:R-:W-:Y:S01]  /*ed90*/  SHF.R.U32.HI R3, RZ, R12, R9 ;  /* 0x0000000cff037219 */ /* 0x000fe20000011609 */
[----:B------:R-:W-:Y:S01]  /*eda0*/  ULDC UR4, c[0x0][0x150] ;  /* 0x0000540000047ab9 */ /* 0x000fe20000000800 */
[----:B------:R-:W-:Y:S01]  /*edb0*/  IADD3 R7, P0, RZ, -R11, RZ ;  /* 0x8000000bff077210 */ /* 0x000fe20007f1e0ff */
[----:B------:R-:W-:Y:S01]  /*edc0*/  IMAD.MOV.U32 R4, RZ, RZ, R16 ;  /* 0x000000ffff047224 */ /* 0x000fe200078e0010 */
[----:B------:R-:W-:Y:S01]  /*edd0*/  I2FP.F32.U32 R6, R2 ;  /* 0x0000000200067245 */ /* 0x000fe20000201000 */
[----:B------:R-:W-:Y:S02]  /*ede0*/  IMAD.MOV.U32 R5, RZ, RZ, R17 ;  /* 0x000000ffff057224 */ /* 0x000fe400078e0011 */
[----:B------:R-:W1:Y:S01]  /*edf0*/  LDC R10, c[0x0][0x618] ;  /* 0x00018600ff0a7b82 */ /* 0x000e620000000800 */
[----:B------:R-:W-:-:S02]  /*ee00*/  IMAD.X R3, RZ, RZ, ~R3, P0 ;  /* 0x000000ffff037224 */ /* 0x000fc400000e0e03 */
[----:B------:R-:W-:Y:S01]  /*ee10*/  FMUL R9, R6, UR4 ;  /* 0x0000000406097c20 */ /* 0x000fe20008400000 */
[----:B------:R-:W-:Y:S01]  /*ee20*/  IMAD.WIDE.U32 R4, R7, R14, R4 ;  /* 0x0000000e07047225 */ /* 0x000fe200078e0004 */
[----:B------:R-:W-:-:S03]  /*ee30*/  ULDC UR4, c[0x0][0x154] ;  /* 0x0000550000047ab9 */ /* 0x000fc60000000800 */
[----:B------:R-:W-:Y:S01]  /*ee40*/  IMAD R6, R3, R14, RZ ;  /* 0x0000000e03067224 */ /* 0x000fe200078e02ff */
[----:B------:R-:W2:Y:S01]  /*ee50*/  LDC R13, c[0x0][0x144] ;  /* 0x00005100ff0d7b82 */ /* 0x000ea20000000800 */
[----:B------:R-:W3:Y:S02]  /*ee60*/  F2I.U32.TRUNC.NTZ R9, R9 ;  /* 0x0000000900097305 */ /* 0x000ee4000020f000 */
[----:B------:R-:W-:Y:S02]  /*ee70*/  IMAD R3, R7, R15, R6 ;  /* 0x0000000f07037224 */ /* 0x000fe400078e0206 */
[----:B------:R-:W-:Y:S02]  /*ee80*/  IMAD.MOV.U32 R6, RZ, RZ, -0x1 ;  /* 0xffffffffff067424 */ /* 0x000fe400078e00ff */
[----:B------:R-:W-:Y:S01]  /*ee90*/  IMAD.IADD R3, R5, 0x1, R3 ;  /* 0x0000000105037824 */ /* 0x000fe200078e0203 */
[----:B------:R-:W4:Y:S01]  /*eea0*/  LDC R12, c[0x0][0x608] ;  /* 0x00018200ff0c7b82 */ /* 0x000f220000000800 */
[----:B------:R-:W-:-:S02]  /*eeb0*/  I2FP.F32.U32 R5, R0 ;  /* 0x0000000000057245 */ /* 0x000fc40000201000 */
[----:B0-----:R-:W-:-:S03]  /*eec0*/  ISETP.NE.U32.AND P0, PT, R20, RZ, PT ;  /* 0x000000ff1400720c */ /* 0x001fc60003f05070 */
[----:B------:R-:W-:Y:S01]  /*eed0*/  FMUL R5, R5, UR4 ;  /* 0x0000000405057c20 */ /* 0x000fe20008400000 */
[----:B------:R-:W-:Y:S01]  /*eee0*/  ISETP.NE.AND.EX P0, PT, R21, RZ, PT, P0 ;  /* 0x000000ff1500720c */ /* 0x000fe20003f05300 */
[----:B------:R-:W0:Y:S01]  /*eef0*/  LDC R7, c[0x0][0x658] ;  /* 0x00019600ff077b82 */ /* 0x000e220000000800 */
[-C--:B-1----:R-:W-:Y:S01]  /*ef00*/  SHF.R.U64 R8, R4, R10.reuse, R3 ;  /* 0x0000000a04087219 */ /* 0x082fe20000001203 */
[----:B---3--:R-:W-:Y:S01]  /*ef10*/  IMAD.MOV R4, RZ, RZ, -R9 ;  /* 0x000000ffff047224 */ /* 0x008fe200078e0a09 */
[----:B------:R-:W-:Y:S02]  /*ef20*/  SHF.R.U32.HI R3, RZ, R10, R3 ;  /* 0x0000000aff037219 */ /* 0x000fe40000011603 */
[----:B------:R1:W3:Y:S03]  /*ef30*/  F2I.U32.TRUNC.NTZ R10, R5 ;  /* 0x00000005000a7305 */ /* 0x0002e6000020f000 */
[----:B------:R-:W1:Y:S01]  /*ef40*/  LDC R17, c[0x0][0x148] ;  /* 0x00005200ff117b82 */ /* 0x000e620000000800 */
[----:B--2---:R-:W-:-:S02]  /*ef50*/  IMAD R19, R13, R4, R2 ;  /* 0x000000040d137224 */ /* 0x004fc400078e0202 */
[----:B------:R-:W-:-:S05]  /*ef60*/  IMAD.MOV.U32 R4, RZ, RZ, 0x1 ;  /* 0x00000001ff047424 */ /* 0x000fca00078e00ff */
[----:B------:R-:W2:Y:S01]  /*ef70*/  LDC R14, c[0x0][0x600] ;  /* 0x00018000ff0e7b82 */ /* 0x000ea20000000800 */
[-CC-:B----4-:R-:W-:Y:S02]  /*ef80*/  SHF.R.U64 R13, R8, R12.reuse, R3.reuse ;  /* 0x0000000c080d7219 */ /* 0x190fe40000001203 */
[----:B------:R-:W-:-:S05]  /*ef90*/  SHF.R.U32.HI R2, RZ, R12, R3 ;  /* 0x0000000cff027219 */ /* 0x000fca0000011603 */
[----:B------:R-:W4:Y:S01]  /*efa0*/  LDC R16, c[0x0][0x648] ;  /* 0x00019200ff107b82 */ /* 0x000f220000000800 */
[-CC-:B0-----:R-:W-:Y:S02]  /*efb0*/  SHF.R.U64 R15, R13, R7.reuse, R2.reuse ;  /* 0x000000070d0f7219 */ /* 0x181fe40000001202 */
[-C--:B------:R-:W-:Y:S02]  /*efc0*/  SHF.L.U32 R6, R6, R7.reuse, RZ ;  /* 0x0000000706067219 */ /* 0x080fe400000006ff */
[-C--:B------:R-:W-:Y:S01]  /*efd0*/  SHF.R.U32.HI R3, RZ, R7.reuse, R2 ;  /* 0x00000007ff037219 */ /* 0x080fe20000011602 */
[----:B------:R-:W-:Y:S01]  /*efe0*/  IMAD.MOV.U32 R2, RZ, RZ, R15 ;  /* 0x000000ffff027224 */ /* 0x000fe200078e000f */
[----:B------:R-:W-:Y:S01]  /*eff0*/  SHF.L.U32 R12, R4, R7, RZ ;  /* 0x00000007040c7219 */ /* 0x000fe200000006ff */
[----:B------:R-:W0:Y:S01]  /*f000*/  LDC R18, c[0x0][0x638] ;  /* 0x00018e00ff127b82 */ /* 0x000e220000000800 */
[----:B------:R-:W-:-:S07]  /*f010*/  LOP3.LUT R22, RZ, R6, RZ, 0x33, !PT ;  /* 0x00000006ff167212 */ /* 0x000fce00078e33ff */
        /* <DEDUP_REMOVED lines=12> */
.L_x_297:
[----:B----4-:R-:W-:Y:S01]  /*f0e0*/  SHF.R.U64 R3, R2, R16, R3 ;  /* 0x0000001002037219 */ /* 0x010fe20000001203 */
[----:B--2---:R-:W-:Y:S01]  /*f0f0*/  VIADD R5, R14, 0xffffffff ;  /* 0xffffffff0e057836 */ /* 0x004fe20000000000 */
[----:B------:R-:W-:Y:S01]  /*f100*/  LOP3.LUT R2, R13, R22, RZ, 0xc0, !PT ;  /* 0x000000160d027212 */ /* 0x000fe200078ec0ff */
[----:B------:R-:W-:Y:S02]  /*f110*/  IMAD.MOV R10, RZ, RZ, -R10 ;  /* 0x000000ffff0a7224 */ /* 0x000fe400078e0a0a */
[----:B------:R-:W-:Y:S02]  /*f120*/  IMAD.MOV R4, RZ, RZ, -R3 ;  /* 0x000000ffff047224 */ /* 0x000fe400078e0a03 */
[----:B------:R-:W-:Y:S01]  /*f130*/  IMAD R2, R12, R3, R2 ;  /* 0x000000030c027224 */ /* 0x000fe200078e0202 */
[----:B------:R-:W-:Y:S01]  /*f140*/  LOP3.LUT R3, R8, R5, RZ, 0xc0, !PT ;  /* 0x0000000508037212 */ /* 0x000fe200078ec0ff */
[----:B------:R-:W-:Y:S02]  /*f150*/  @P4 IMAD R19, R17, R10, R0 ;  /* 0x0000000a11134224 */ /* 0x000fe400078e0200 */
[----:B0-----:R-:W-:-:S02]  /*f160*/  IMAD R0, R4, R18, R15 ;  /* 0x0000001204007224 */ /* 0x001fc400078e020f */
[----:B------:R-:W-:Y:S02]  /*f170*/  IMAD R5, R2, R23, R19 ;  /* 0x0000001702057224 */ /* 0x000fe400078e0213 */
[----:B------:R-:W-:Y:S02]  /*f180*/  IMAD R0, R0, R14, R3 ;  /* 0x0000000e00007224 */ /* 0x000fe400078e0203 */
[----:B------:R-:W-:-:S03]  /*f190*/  IMAD.MOV.U32 R4, RZ, RZ, 0x1 ;  /* 0x00000001ff047424 */ /* 0x000fc600078e00ff */
[----:B------:R-:W-:Y:S02]  /*f1a0*/  SEL R6, R0, R5, !P4 ;  /* 0x0000000500067207 */ /* 0x000fe40006000000 */
[----:B------:R-:W-:-:S07]  /*f1b0*/  SEL R5, R5, R0, !P4 ;  /* 0x0000000005057207 */ /* 0x000fce0006000000 */
.L_x_295:
[----:B------:R-:W-:-:S08]  /*f1c0*/  NOP ;  /* 0x0000000000007918 */ /* 0x000fd00000000000 */
[----:B------:R-:W0:-:S00]  /*f1d0*/  USETMAXREG.DEALLOC.CTAPOOL 0x28 ;  /* 0x00000028000079c8 */ /* 0x000e0000080e0500 */
[----:B------:R-:W-:-:S13]  /*f1e0*/  ISETP.NE.AND P0, PT, RZ, UR8, PT ;  /* 0x00000008ff007c0c */ /* 0x000fda000bf05270 */
[----:B------:R-:W-:Y:S05]  /*f1f0*/  @P0 EXIT ;  /* 0x000000000000094d */ /* 0x000fea0003800000 */
[----:B0-----:R-:W-:Y:S01]  /*f200*/  LOP3.LUT P0, RZ, R4, 0xff, RZ, 0xc0, !PT ;  /* 0x000000ff04ff7812 */ /* 0x001fe2000780c0ff */
[----:B------:R-:W-:Y:S02]  /*f210*/  IMAD.MOV.U32 R0, RZ, RZ, 0x1 ;  /* 0x00000001ff007424 */ /* 0x000fe400078e00ff */
[----:B------:R-:W-:-:S10]  /*f220*/  IMAD.MOV.U32 R8, RZ, RZ, RZ ;  /* 0x000000ffff087224 */ /* 0x000fd400078e00ff */
[----:B------:R-:W-:Y:S05]  /*f230*/  @!P0 BRA `(.L_x_298) ;  /* 0x0000000c00508947 */ /* 0x000fea0003800000 */
[----:B------:R-:W0:Y:S01]  /*f240*/  S2R R2, SR_TID.X ;  /* 0x0000000000027919 */ /* 0x000e220000002100 */
[----:B------:R-:W-:Y:S01]  /*f250*/  ULDC UR4, c[0x0][0x28c] ;  /* 0x0000a30000047ab9 */ /* 0x000fe20000000800 */
[----:B------:R-:W-:Y:S01]  /*f260*/  ULDC UR6, c[0x0][0x658] ;  /* 0x0001960000067ab9 */ /* 0x000fe20000000800 */
[----:B------:R-:W-:Y:S01]  /*f270*/  UIADD3 UR10, UR4, 0x1f, URZ ;  /* 0x0000001f040a7890 */ /* 0x000fe2000fffe03f */
[----:B------:R-:W-:Y:S01]  /*f280*/  BSSY B0, `(.L_x_298) ;  /* 0x00000cf000007945 */ /* 0x000fe20003800000 */
[----:B------:R-:W-:Y:S01]  /*f290*/  UMOV UR7, 0xffffffff ;  /* 0xffffffff00077882 */ /* 0x000fe20000000000 */
[----:B------:R-:W-:Y:S01]  /*f2a0*/  ULDC UR5, c[0x0][0x600] ;  /* 0x0001800000057ab9 */ /* 0x000fe20000000800 */
[----:B------:R-:W-:Y:S01]  /*f2b0*/  UMOV UR9, 0x1 ;  /* 0x0000000100097882 */ /* 0x000fe20000000000 */
[----:B------:R-:W-:Y:S01]  /*f2c0*/  USHF.L.U32 UR7, UR7, UR6, URZ ;  /* 0x0000000607077299 */ /* 0x000fe2000800063f */
[----:B------:R-:W-:Y:S01]  /*f2d0*/  IMAD.MOV.U32 R9, RZ, RZ, 0x1 ;  /* 0x00000001ff097424 */ /* 0x000fe200078e00ff */
[----:B------:R-:W-:Y:S01]  /*f2e0*/  UIADD3 UR4, UR5, -0x1, URZ ;  /* 0xffffffff05047890 */ /* 0x000fe2000fffe03f */
[----:B------:R-:W-:Y:S01]  /*f2f0*/  IMAD.MOV.U32 R0, RZ, RZ, 0x1 ;  /* 0x00000001ff007424 */ /* 0x000fe200078e00ff */
[----:B------:R-:W-:Y:S01]  /*f300*/  USHF.R.S32.HI UR11, URZ, 0x1f, UR10 ;  /* 0x0000001f3f0b7899 */ /* 0x000fe2000801140a */
[----:B------:R-:W-:Y:S01]  /*f310*/  IMAD.MOV.U32 R8, RZ, RZ, RZ ;  /* 0x000000ffff087224 */ /* 0x000fe200078e00ff */
[----:B------:R-:W-:Y:S01]  /*f320*/  ULDC UR8, c[0x0][0xc] ;  /* 0x0000030000087ab9 */ /* 0x000fe20000000800 */
[----:B------:R-:W-:-:S02]  /*f330*/  USHF.L.U32 UR5, UR9, UR6, URZ ;  /* 0x0000000609057299 */ /* 0x000fc4000800063f */
[----:B------:R-:W-:Y:S01]  /*f340*/  ULEA.HI UR11, UR11, UR10, URZ, 0x5 ;  /* 0x0000000a0b0b7291 */ /* 0x000fe2000f8f283f */
[----:B------:R-:W-:Y:S01]  /*f350*/  ULDC UR9, c[0x0][0x10] ;  /* 0x0000040000097ab9 */ /* 0x000fe20000000800 */
[----:B------:R-:W-:Y:S02]  /*f360*/  ULOP3.LUT UR6, URZ, UR7, URZ, 0x33, !UPT ;  /* 0x000000073f067292 */ /* 0x000fe4000f8e333f */
[----:B------:R-:W-:Y:S01]  /*f370*/  UIMAD.WIDE.U32 UR8, UR8, UR9, URZ ;  /* 0x00000009080872a5 */ /* 0x000fe2000f8e003f */
[----:B------:R-:W-:Y:S01]  /*f380*/  ULDC UR7, c[0x0][0x14] ;  /* 0x0000050000077ab9 */ /* 0x000fe20000000800 */
[----:B------:R-:W-:Y:S02]  /*f390*/  USHF.R.S32.HI UR20, URZ, 0x5, UR11 ;  /* 0x000000053f147899 */ /* 0x000fe4000801140b */
[----:B------:R-:W-:Y:S02]  /*f3a0*/  UIMAD.WIDE.U32 UR22, UR8, UR7, URZ ;  /* 0x00000007081672a5 */ /* 0x000fe4000f8e003f */
[----:B------:R-:W-:-:S02]  /*f3b0*/  UIMAD UR18, UR9, UR7, URZ ;  /* 0x00000007091272a4 */ /* 0x000fc4000f8e023f */
[----:B------:R-:W-:Y:S01]  /*f3c0*/  ULOP3.LUT UR26, UR13, 0x2, URZ, 0xfc, !UPT ;  /* 0x000000020d1a7892 */ /* 0x000fe2000f8efc3f */
[C---:B0-----:R-:W-:Y:S01]  /*f3d0*/  LOP3.LUT P2, RZ, R2.reuse, 0x7f, RZ, 0xc0, !PT ;  /* 0x0000007f02ff7812 */ /* 0x041fe2000784c0ff */
[----:B------:R-:W-:Y:S01]  /*f3e0*/  UIADD3 UR18, UR23, UR18, URZ ;  /* 0x0000001217127290 */ /* 0x000fe2000fffe03f */
[----:B------:R-:W-:Y:S01]  /*f3f0*/  LOP3.LUT P0, RZ, R2, 0x1f, RZ, 0xc0, !PT ;  /* 0x0000001f02ff7812 */ /* 0x000fe2000780c0ff */
[----:B------:R-:W-:Y:S01]  /*f400*/  UIADD3 UR27, UR20, 0x1, URZ ;  /* 0x00000001141b7890 */ /* 0x000fe2000fffe03f */
[----:B------:R-:W-:Y:S02]  /*f410*/  ULDC.64 UR24, c[0x0][0x198] ;  /* 0x0000660000187ab9 */ /* 0x000fe40000000a00 */
[----:B------:R-:W-:-:S13]  /*f420*/  PLOP3.LUT P0, PT, P0, P2, PT, 0x8a, 0x0 ;  /* 0x000000000000781c */ /* 0x000fda0000705172 */
.L_x_310:
[----:B------:R-:W-:-:S03]  /*f430*/  UMOV UR7, 0xffffffff ;  /* 0xffffffff00077882 */ /* 0x000fc60000000000 */
[----:B------:R-:W-:Y:S05]  /*f440*/  BRA.DIV UR7, `(.L_x_299) ;  /* 0x0000001607c07947 */ /* 0x000fea000b800000 */
[----:B------:R-:W-:-:S13]  /*f450*/  ELECT P1, URZ, PT ;  /* 0x00000000003f782f */ /* 0x000fda0003820000 */
.L_x_335:
[----:B------:R-:W0:Y:S01]  /*f460*/  LDC R2, c[0x0][0x28c] ;  /* 0x0000a300ff027b82 */ /* 0x000e220000000800 */
[----:B------:R-:W-:Y:S01]  /*f470*/  BSSY B1, `(.L_x_300) ;  /* 0x0000038000017945 */ /* 0x000fe20003800000 */
[----:B0-----:R-:W-:-:S13]  /*f480*/  ISETP.LT.OR P1, PT, R2, 0x1, !P1 ;  /* 0x000000010200780c */ /* 0x001fda0004f21670 */
[----:B------:R-:W-:Y:S05]  /*f490*/  @P1 BRA `(.L_x_301) ;  /* 0x0000000000d41947 */ /* 0x000fea0003800000 */
[----:B------:R-:W-:Y:S02]  /*f4a0*/  IMAD.SHL.U32 R6, R6, 0x80, RZ ;  /* 0x0000008006067824 */ /* 0x000fe400078e00ff */
[----:B------:R-:W-:Y:S02]  /*f4b0*/  IMAD.SHL.U32 R7, R5, 0x100, RZ ;  /* 0x0000010005077824 */ /* 0x000fe400078e00ff */
[----:B------:R-:W-:Y:S02]  /*f4c0*/  IMAD.MOV.U32 R12, RZ, RZ, RZ ;  /* 0x000000ffff0c7224 */ /* 0x000fe400078e00ff */
[----:B------:R-:W-:Y:S02]  /*f4d0*/  IMAD.U32 R14, RZ, RZ, UR27 ;  /* 0x0000001bff0e7e24 */ /* 0x000fe4000f8e00ff */
[----:B------:R-:W-:Y:S02]  /*f4e0*/  IMAD.MOV.U32 R2, RZ, RZ, R0 ;  /* 0x000000ffff027224 */ /* 0x000fe400078e0000 */
[----:B------:R-:W-:-:S07]  /*f4f0*/  IMAD.MOV.U32 R3, RZ, RZ, R8 ;  /* 0x000000ffff037224 */ /* 0x000fce00078e0008 */
.L_x_305:
[----:B------:R-:W0:Y:S01]  /*f500*/  S2R R5, SR_CgaCtaId ;  /* 0x0000000000057919 */ /* 0x000e220000008800 */
[----:B------:R-:W-:-:S04]  /*f510*/  MOV R4, 0x400 ;  /* 0x0000040000047802 */ /* 0x000fc80000000f00 */
[----:B0-----:R-:W-:Y:S02]  /*f520*/  LEA R10, R5, R4, 0x18 ;  /* 0x00000004050a7211 */ /* 0x001fe400078ec0ff */
[----:B------:R-:W-:Y:S01]  /*f530*/  SHF.L.U32 R4, R2, 0x1f, RZ ;  /* 0x0000001f02047819 */ /* 0x000fe200000006ff */
[----:B------:R-:W0:Y:S02]  /*f540*/  @!P2 LDC R5, c[0x0][0x500] ;  /* 0x00014000ff05ab82 */ /* 0x000e240000000800 */
[----:B------:R-:W-:-:S04]  /*f550*/  IMAD R13, R3, 0x8, R10 ;  /* 0x00000008030d7824 */ /* 0x000fc800078e020a */
[----:B------:R-:W1:Y:S02]  /*f560*/  SYNCS.PHASECHK.TRANS64.TRYWAIT P1, [R13+URZ+0x90], R4 ;  /* 0x000090040d0075a7 */ /* 0x000e64000802017f */
[----:B-1----:R-:W-:Y:S05]  /*f570*/  @!P1 BRA `(.L_x_302) ;  /* 0x0000001400949947 */ /* 0x002fea0003800000 */
.L_x_336:
[----:B------:R-:W-:Y:S01]  /*f580*/  UPRMT UR7, UR26, 0x9910, URZ ;  /* 0x000099101a077896 */ /* 0x000fe2000800003f */
[----:B0-----:R0:W-:Y:S03]  /*f590*/  @!P2 SYNCS.ARRIVE.TRANS64 RZ, [R13+URZ], R5 ;  /* 0x000000050dffa9a7 */ /* 0x0011e6000800003f */
[----:B------:R-:W-:-:S06]  /*f5a0*/  UISETP.NE.AND UP0, UPT, UR7, 0x2, UPT ;  /* 0x000000020700788c */ /* 0x000fcc000bf05270 */
[----:B------:R-:W-:-:S13]  /*f5b0*/  PLOP3.LUT P1, PT, PT, PT, UP0, 0x80, 0x0 ;  /* 0x000000000000781c */ /* 0x000fda0003f2f008 */
[----:B0-----:R-:W-:Y:S05]  /*f5c0*/  @P1 BRA `(.L_x_303) ;  /* 0x0000000000041947 */ /* 0x001fea0003800000 */
[----:B------:R-:W-:Y:S01]  /*f5d0*/  BPT.TRAP 0x1 ;  /* 0x000000040000795c */ /* 0x000fe20000300000 */
.L_x_303:
[----:B------:R-:W-:Y:S05]  /*f5e0*/  @P0 BRA `(.L_x_304) ;  /* 0x0000000000040947 */ /* 0x000fea0003800000 */
[----:B------:R-:W-:Y:S01]  /*f5f0*/  BPT.TRAP 0x1 ;  /* 0x000000040000795c */ /* 0x000fe20000300000 */
.L_x_304:
[--C-:B-1----:R-:W-:Y:S01]  /*f600*/  IMAD R4, R3, 0x2000, R10.reuse ;  /* 0x0000200003047824 */ /* 0x102fe200078e020a */
[----:B------:R-:W-:Y:S01]  /*f610*/  R2UR UR9, R13 ;  /* 0x000000000d0972ca */ /* 0x000fe200000e0000 */
[----:B------:R-:W-:Y:S01]  /*f620*/  IMAD R10, R3, 0x1000, R10 ;  /* 0x00001000030a7824 */ /* 0x000fe200078e020a */
[----:B------:R-:W-:Y:S01]  /*f630*/  UIADD3 UR14, UP0, UR24, 0xf0, URZ ;  /* 0x000000f0180e7890 */ /* 0x000fe2000ff1e03f */
[----:B------:R-:W-:Y:S01]  /*f640*/  VIADD R14, R14, 0xffffffff ;  /* 0xffffffff0e0e7836 */ /* 0x000fe20000000000 */
[----:B------:R-:W-:Y:S01]  /*f650*/  R2UR UR7, R4 ;  /* 0x00000000040772ca */ /* 0x000fe200000e0000 */
[----:B------:R-:W-:Y:S01]  /*f660*/  UIADD3 UR28, UP1, UR24, 0x1f0, URZ ;  /* 0x000001f0181c7890 */ /* 0x000fe2000ff3e03f */
[----:B------:R-:W-:Y:S01]  /*f670*/  R2UR UR8, R10 ;  /* 0x000000000a0872ca */ /* 0x000fe200000e0000 */
[----:B------:R-:W-:Y:S01]  /*f680*/  UIADD3.X UR15, URZ, UR25, URZ, UP0, !UPT ;  /* 0x000000193f0f7290 */ /* 0x000fe200087fe43f */
[----:B------:R-:W-:Y:S01]  /*f690*/  R2UR UR11, R7 ;  /* 0x00000000070b72ca */ /* 0x000fe200000e0000 */
[----:B------:R-:W-:Y:S01]  /*f6a0*/  VIADD R3, R3, 0x1 ;  /* 0x0000000103037836 */ /* 0x000fe20000000000 */
[----:B------:R-:W-:Y:S01]  /*f6b0*/  R2UR UR10, R12 ;  /* 0x000000000c0a72ca */ /* 0x000fe200000e0000 */
[----:B------:R-:W-:Y:S01]  /*f6c0*/  UIADD3.X UR29, URZ, UR25, URZ, UP1, !UPT ;  /* 0x000000193f1d7290 */ /* 0x000fe20008ffe43f */
[----:B------:R-:W-:Y:S01]  /*f6d0*/  R2UR UR12, R11 ;  /* 0x000000000b0c72ca */ /* 0x000fe200000e0000 */
[----:B------:R-:W-:Y:S01]  /*f6e0*/  UMOV UR16, 0x0 ;  /* 0x0000000000107882 */ /* 0x000fe20000000000 */
[----:B------:R-:W-:Y:S01]  /*f6f0*/  R2UR UR21, R6 ;  /* 0x00000000061572ca */ /* 0x000fe200000e0000 */
[----:B------:R-:W-:Y:S01]  /*f700*/  UMOV UR17, 0x10000000 ;  /* 0x1000000000117882 */ /* 0x000fe20000000000 */
[----:B------:R-:W-:Y:S01]  /*f710*/  ISETP.GT.AND P3, PT, R14, 0x1, PT ;  /* 0x000000010e00780c */ /* 0x000fe20003f64270 */
[----:B------:R-:W-:Y:S01]  /*f720*/  UIADD3 UR7, UR7, 0x200, URZ ;  /* 0x0000020007077890 */ /* 0x000fe2000fffe03f */
[----:B------:R-:W-:Y:S01]  /*f730*/  ISETP.NE.AND P1, PT, R3, 0x12, PT ;  /* 0x000000120300780c */ /* 0x000fe20003f25270 */
[----:B------:R-:W-:Y:S01]  /*f740*/  UIADD3 UR19, UR8, 0x24200, URZ ;  /* 0x0002420008137890 */ /* 0x000fe2000fffe03f */
[----:B------:R-:W-:-:S02]  /*f750*/  VIADD R12, R12, 0x20 ;  /* 0x000000200c0c7836 */ /* 0x000fc40000000000 */
[----:B------:R-:W-:Y:S02]  /*f760*/  SEL R5, RZ, 0x1, P1 ;  /* 0x00000001ff057807 */ /* 0x000fe40000800000 */
[----:B------:R-:W-:Y:S01]  /*f770*/  UMOV UR8, UR7 ;  /* 0x0000000700087c82 */ /* 0x000fe20008000000 */
[----:B------:R-:W-:Y:S01]  /*f780*/  SEL R3, R3, RZ, P1 ;  /* 0x000000ff03037207 */ /* 0x000fe20000800000 */
[----:B------:R0:W-:Y:S01]  /*f790*/  UTMALDG.3D [UR8], [UR14], desc[UR16] ;  /* 0x000010080e0075b4 */ /* 0x0001e20008011000 */
[----:B------:R-:W-:Y:S01]  /*f7a0*/  LOP3.LUT R2, R2, R5, RZ, 0x3c, !PT ;  /* 0x0000000502027212 */ /* 0x000fe200078e3cff */
[----:B0-----:R-:W-:Y:S01]  /*f7b0*/  UMOV UR8, UR19 ;  /* 0x0000001300087c82 */ /* 0x001fe20008000000 */
[----:B------:R-:W-:Y:S02]  /*f7c0*/  UMOV UR11, UR21 ;  /* 0x00000015000b7c82 */ /* 0x000fe40008000000 */
[----:B------:R0:W-:Y:S02]  /*f7d0*/  UTMALDG.3D [UR8], [UR28], desc[UR16] ;  /* 0x000010081c0075b4 */ /* 0x0001e40008011000 */
[----:B0-----:R-:W-:Y:S05]  /*f7e0*/  @P3 BRA `(.L_x_305) ;  /* 0xfffffffc00443947 */ /* 0x001fea000383ffff */
.L_x_301:
[----:B------:R-:W-:Y:S05]  /*f7f0*/  BSYNC B1 ;  /* 0x0000000000017941 */ /* 0x000fea0003800000 */
.L_x_300:
[----:B------:R-:W2:Y:S01]  /*f800*/  LDL.LU R15, [R1+0x78] ;  /* 0x00007800010f7983 */ /* 0x000ea20000300800 */
[----:B------:R-:W-:Y:S01]  /*f810*/  LOP3.LUT P5, RZ, R9, 0xff, RZ, 0xc0, !PT ;  /* 0x000000ff09ff7812 */ /* 0x000fe200078ac0ff */
[----:B------:R-:W-:Y:S01]  /*f820*/  VIADD R8, R8, UR20 ;  /* 0x0000001408087c36 */ /* 0x000fe20008000000 */
[----:B------:R-:W-:Y:S01]  /*f830*/  ULDC.64 UR8, c[0x0][0x650] ;  /* 0x0001940000087ab9 */ /* 0x000fe20000000a00 */
[----:B------:R-:W3:Y:S01]  /*f840*/  LDL.LU R13, [R1+0x7c] ;  /* 0x00007c00010d7983 */ /* 0x000ee20000300800 */
[----:B------:R-:W-:Y:S01]  /*f850*/  IMAD.U32 R5, RZ, RZ, UR20 ;  /* 0x00000014ff057e24 */ /* 0x000fe2000f8e00ff */
[----:B------:R-:W-:Y:S01]  /*f860*/  UISETP.GE.U32.AND UP0, UPT, UR20, 0x12, UPT ;  /* 0x000000121400788c */ /* 0x000fe2000bf06070 */
[----:B------:R-:W-:Y:S01]  /*f870*/  ISETP.GT.U32.AND P1, PT, R8, 0x11, PT ;  /* 0x000000110800780c */ /* 0x000fe20003f24070 */
[----:B------:R-:W-:Y:S01]  /*f880*/  BSSY B1, `(.L_x_306) ;  /* 0x000006c000017945 */ /* 0x000fe20003800000 */
[----:B------:R-:W-:Y:S01]  /*f890*/  IMAD.MOV.U32 R6, RZ, RZ, -0x1 ;  /* 0xffffffffff067424 */ /* 0x000fe200078e00ff */
[----:B------:R-:W-:Y:S01]  /*f8a0*/  PRMT R9, RZ, 0x7610, R9 ;  /* 0x00007610ff097816 */ /* 0x000fe20000000009 */
[----:B------:R-:W-:Y:S01]  /*f8b0*/  IMAD.MOV.U32 R11, RZ, RZ, -0x1 ;  /* 0xffffffffff0b7424 */ /* 0x000fe200078e00ff */
[----:B------:R-:W-:-:S02]  /*f8c0*/  ISETP.LT.U32.AND P1, PT, R5, 0x12, P1 ;  /* 0x000000120500780c */ /* 0x000fc40000f21070 */
[----:B------:R-:W0:Y:S01]  /*f8d0*/  @P5 S2R R3, SR_CgaCtaId ;  /* 0x0000000000035919 */ /* 0x000e220000008800 */
[----:B------:R-:W-:Y:S02]  /*f8e0*/  @P5 MOV R2, 0x400 ;  /* 0x0000040000025802 */ /* 0x000fe40000000f00 */
[----:B------:R-:W-:Y:S02]  /*f8f0*/  PLOP3.LUT P3, PT, PT, PT, UP0, 0x80, 0x0 ;  /* 0x000000000000781c */ /* 0x000fe40003f6f008 */
[----:B0-----:R-:W-:Y:S01]  /*f900*/  @P5 LEA R4, R3, R2, 0x18 ;  /* 0x0000000203045211 */ /* 0x001fe200078ec0ff */
[----:B------:R-:W-:-:S03]  /*f910*/  IMAD.WIDE.U32 R2, R8, 0x38e38e39, RZ ;  /* 0x38e38e3908027825 */ /* 0x000fc600078e00ff */
[----:B------:R0:W-:Y:S02]  /*f920*/  @P5 SYNCS.ARRIVE.TRANS64.A1T0 RZ, [R4+URZ+0x138], RZ ;  /* 0x000138ff04ff59a7 */ /* 0x0001e4000810003f */
[----:B------:R-:W-:Y:S02]  /*f930*/  SHF.R.U32.HI R5, RZ, 0x2, R3 ;  /* 0x00000002ff057819 */ /* 0x000fe40000011603 */
[----:B------:R-:W-:Y:S02]  /*f940*/  SEL R3, RZ, 0x1, !P1 ;  /* 0x00000001ff037807 */ /* 0x000fe40004800000 */
[----:B------:R-:W-:Y:S01]  /*f950*/  PRMT R2, RZ, 0x7610, R2 ;  /* 0x00007610ff027816 */ /* 0x000fe20000000002 */
[----:B------:R-:W-:Y:S01]  /*f960*/  IMAD R8, R5, -0x12, R8 ;  /* 0xffffffee05087824 */ /* 0x000fe200078e0208 */
[----:B------:R-:W-:-:S04]  /*f970*/  LOP3.LUT R0, R0, R3, RZ, 0x3c, !PT ;  /* 0x0000000300007212 */ /* 0x000fc800078e3cff */
[----:B------:R-:W-:Y:S01]  /*f980*/  @P3 LOP3.LUT R0, R0, 0x1, R5, 0x78, !PT ;  /* 0x0000000100003812 */ /* 0x000fe200078e7805 */
[----:B------:R-:W-:Y:S01]  /*f990*/  IMAD.MOV.U32 R5, RZ, RZ, -0x1 ;  /* 0xffffffffff057424 */ /* 0x000fe200078e00ff */
[----:B---3--:R-:W-:-:S04]  /*f9a0*/  IADD3 R13, P5, R13, UR22, RZ ;  /* 0x000000160d0d7c10 */ /* 0x008fc8000ffbe0ff */
[----:B--2---:R-:W-:Y:S01]  /*f9b0*/  IADD3.X R15, R15, UR18, RZ, P5, !PT ;  /* 0x000000120f0f7c10 */ /* 0x004fe2000affe4ff */
[----:B------:R0:W-:Y:S01]  /*f9c0*/  STL [R1+0x7c], R13 ;  /* 0x00007c0d01007387 */ /* 0x0001e20000100800 */
[----:B------:R-:W-:-:S03]  /*f9d0*/  ISETP.GE.U32.AND P1, PT, R13, UR8, PT ;  /* 0x000000080d007c0c */ /* 0x000fc6000bf26070 */
[----:B------:R0:W-:Y:S01]  /*f9e0*/  STL [R1+0x78], R15 ;  /* 0x0000780f01007387 */ /* 0x0001e20000100800 */
[----:B------:R-:W-:-:S13]  /*f9f0*/  ISETP.GE.U32.AND.EX P1, PT, R15, UR9, PT, P1 ;  /* 0x000000090f007c0c */ /* 0x000fda000bf26110 */
[----:B0-----:R-:W-:Y:S05]  /*fa00*/  @P1 BRA `(.L_x_307) ;  /* 0x00000004004c1947 */ /* 0x001fea0003800000 */
[----:B------:R-:W-:Y:S01]  /*fa10*/  ULDC.64 UR8, c[0x0][0x628] ;  /* 0x00018a0000087ab9 */ /* 0x000fe20000000a00 */
[----:B------:R-:W0:Y:S01]  /*fa20*/  S2R R12, SR_CTAID.X ;  /* 0x00000000000c7919 */ /* 0x000e220000002500 */
[----:B------:R-:W-:Y:S01]  /*fa30*/  ISETP.NE.U32.AND P1, PT, RZ, UR8, PT ;  /* 0x00000008ff007c0c */ /* 0x000fe2000bf25070 */
[----:B------:R-:W-:Y:S01]  /*fa40*/  ULDC UR10, c[0x0][0x630] ;  /* 0x00018c00000a7ab9 */ /* 0x000fe20000000800 */
[----:B------:R-:W-:Y:S01]  /*fa50*/  IMAD.MOV.U32 R2, RZ, RZ, R13 ;  /* 0x000000ffff027224 */ /* 0x000fe200078e000d */
[----:B------:R-:W1:Y:S01]  /*fa60*/  S2R R10, SR_CTAID.Y ;  /* 0x00000000000a7919 */ /* 0x000e620000002600 */
[----:B------:R-:W-:Y:S01]  /*fa70*/  ISETP.NE.AND.EX P1, PT, RZ, UR9, PT, P1 ;  /* 0x00000009ff007c0c */ /* 0x000fe2000bf25310 */
[----:B------:R-:W-:-:S12]  /*fa80*/  IMAD.MOV.U32 R3, RZ, RZ, R15 ;  /* 0x000000ffff037224 */ /* 0x000fd800078e000f */
[----:B------:R-:W-:Y:S05]  /*fa90*/  @!P1 BRA `(.L_x_308) ;  /* 0x0000000000289947 */ /* 0x000fea0003800000 */
[----:B------:R-:W-:Y:S02]  /*faa0*/  ULDC UR7, c[0x0][0x634] ;  /* 0x00018d0000077ab9 */ /* 0x000fe40000000800 */
[----:B------:R-:W-:-:S05]  /*fab0*/  IADD3 R7, P1, R13, UR7, RZ ;  /* 0x000000070d077c10 */ /* 0x000fca000ff3e0ff */
[----:B------:R-:W-:-:S04]  /*fac0*/  IMAD.X R11, RZ, RZ, R15, P1 ;  /* 0x000000ffff0b7224 */ /* 0x000fc800008e060f */
[----:B------:R-:W-:-:S04]  /*fad0*/  IMAD.WIDE.U32 R4, R11, UR8, RZ ;  /* 0x000000080b047c25 */ /* 0x000fc8000f8e00ff */
[----:B------:R-:W-:-:S04]  /*fae0*/  IMAD.WIDE.U32 R4, P1, R7, UR9, R4 ;  /* 0x0000000907047c25 */ /* 0x000fc8000f820004 */
[----:B------:R-:W-:-:S04]  /*faf0*/  IMAD.WIDE.U32 R6, R7, UR8, RZ ;  /* 0x0000000807067c25 */ /* 0x000fc8000f8e00ff */
[----:B------:R-:W-:Y:S01]  /*fb00*/  IMAD.X R3, RZ, RZ, RZ, P1 ;  /* 0x000000ffff037224 */ /* 0x000fe200008e06ff */
[----:B------:R-:W-:Y:S01]  /*fb10*/  IADD3 RZ, P1, R7, R4, RZ ;  /* 0x0000000407ff7210 */ /* 0x000fe20007f3e0ff */
[----:B------:R-:W-:-:S04]  /*fb20*/  IMAD.MOV.U32 R2, RZ, RZ, R5 ;  /* 0x000000ffff027224 */ /* 0x000fc800078e0005 */
[----:B------:R-:W-:-:S08]  /*fb30*/  IMAD.WIDE.U32.X R2, R11, UR9, R2, P1 ;  /* 0x000000090b027c25 */ /* 0x000fd000088e0402 */
.L_x_308:
[--C-:B------:R-:W-:Y:S01]  /*fb40*/  SHF.R.U64 R11, R2, UR10, R3.reuse ;  /* 0x0000000a020b7c19 */ /* 0x100fe20008001203 */
[----:B------:R-:W-:Y:S01]  /*fb50*/  ULDC.64 UR8, c[0x0][0x620] ;  /* 0x0001880000087ab9 */ /* 0x000fe20000000a00 */
[----:B------:R-:W-:Y:S01]  /*fb60*/  SHF.R.U32.HI R2, RZ, UR10, R3 ;  /* 0x0000000aff027c19 */ /* 0x000fe20008011603 */
[----:B------:R-:W-:Y:S01]  /*fb70*/  IMAD.MOV.U32 R3, RZ, RZ, R15 ;  /* 0x000000ffff037224 */ /* 0x000fe200078e000f */
[----:B------:R-:W-:Y:S01]  /*fb80*/  IADD3 R5, P1, RZ, -R11, RZ ;  /* 0x8000000bff057210 */ /* 0x000fe20007f3e0ff */
[----:B------:R-:W-:Y:S01]  /*fb90*/  ULDC UR7, c[0x0][0x150] ;  /* 0x0000540000077ab9 */ /* 0x000fe20000000800 */
[----:B0-----:R-:W-:Y:S01]  /*fba0*/  I2FP.F32.U32 R6, R12 ;  /* 0x0000000c00067245 */ /* 0x001fe20000201000 */
[----:B------:R-:W0:Y:S01]  /*fbb0*/  LDC R7, c[0x0][0x144] ;  /* 0x00005100ff077b82 */ /* 0x000e220000000800 */
[----:B------:R-:W-:Y:S01]  /*fbc0*/  ULDC.64 UR10, c[0x0][0x640] ;  /* 0x00019000000a7ab9 */ /* 0x000fe20000000a00 */
[----:B------:R-:W-:Y:S01]  /*fbd0*/  IMAD.X R2, RZ, RZ, ~R2, P1 ;  /* 0x000000ffff027224 */ /* 0x000fe200008e0e02 */
[----:B------:R-:W-:Y:S01]  /*fbe0*/  ISETP.NE.U32.AND P1, PT, RZ, UR10, PT ;  /* 0x0000000aff007c0c */ /* 0x000fe2000bf25070 */
[----:B------:R-:W-:Y:S01]  /*fbf0*/  FMUL R6, R6, UR7 ;  /* 0x0000000706067c20 */ /* 0x000fe20008400000 */
[----:B------:R-:W-:Y:S01]  /*fc00*/  ULDC UR7, c[0x0][0x618] ;  /* 0x0001860000077ab9 */ /* 0x000fe20000000800 */
[----:B------:R-:W-:Y:S01]  /*fc10*/  IMAD R4, R2, UR8, RZ ;  /* 0x0000000802047c24 */ /* 0x000fe2000f8e02ff */
[----:B------:R-:W-:Y:S01]  /*fc20*/  ISETP.NE.AND.EX P1, PT, RZ, UR11, PT, P1 ;  /* 0x0000000bff007c0c */ /* 0x000fe2000bf25310 */
[----:B------:R-:W-:Y:S01]  /*fc30*/  IMAD.MOV.U32 R2, RZ, RZ, R13 ;  /* 0x000000ffff027224 */ /* 0x000fe200078e000d */
[----:B------:R-:W2:Y:S01]  /*fc40*/  LDC R15, c[0x0][0x148] ;  /* 0x00005200ff0f7b82 */ /* 0x000ea20000000800 */
[----:B------:R-:W3:Y:S02]  /*fc50*/  F2I.U32.TRUNC.NTZ R6, R6 ;  /* 0x0000000600067305 */ /* 0x000ee4000020f000 */
[----:B------:R-:W-:Y:S01]  /*fc60*/  IMAD.WIDE.U32 R2, R5, UR8, R2 ;  /* 0x0000000805027c25 */ /* 0x000fe2000f8e0002 */
[----:B------:R-:W-:-:S03]  /*fc70*/  ULDC UR8, c[0x0][0x154] ;  /* 0x0000550000087ab9 */ /* 0x000fc60000000800 */
[----:B------:R-:W-:Y:S01]  /*fc80*/  IMAD R5, R5, UR9, R4 ;  /* 0x0000000905057c24 */ /* 0x000fe2000f8e0204 */
[----:B------:R-:W-:-:S03]  /*fc90*/  ULDC UR9, c[0x0][0x608] ;  /* 0x0001820000097ab9 */ /* 0x000fc60000000800 */
[----:B------:R-:W-:-:S05]  /*fca0*/  IMAD.IADD R3, R3, 0x1, R5 ;  /* 0x0000000103037824 */ /* 0x000fca00078e0205 */
[----:B------:R-:W-:Y:S01]  /*fcb0*/  SHF.R.U64 R13, R2, UR7, R3 ;  /* 0x00000007020d7c19 */ /* 0x000fe20008001203 */
[----:B---3--:R-:W-:Y:S01]  /*fcc0*/  IMAD.MOV R6, RZ, RZ, -R6 ;  /* 0x000000ffff067224 */ /* 0x008fe200078e0a06 */
[----:B-1----:R-:W-:-:S03]  /*fcd0*/  I2FP.F32.U32 R2, R10 ;  /* 0x0000000a00027245 */ /* 0x002fc60000201000 */
[----:B0-----:R-:W-:Y:S02]  /*fce0*/  IMAD R19, R7, R6, R12 ;  /* 0x0000000607137224 */ /* 0x001fe400078e020c */
[----:B------:R-:W-:Y:S01]  /*fcf0*/  FMUL R4, R2, UR8 ;  /* 0x0000000802047c20 */ /* 0x000fe20008400000 */
[----:B------:R-:W-:Y:S01]  /*fd00*/  SHF.R.U32.HI R2, RZ, UR7, R3 ;  /* 0x00000007ff027c19 */ /* 0x000fe20008011603 */
[----:B------:R-:W-:Y:S02]  /*fd10*/  ULDC UR7, c[0x0][0x658] ;  /* 0x0001960000077ab9 */ /* 0x000fe40000000800 */
[----:B------:R0:W1:Y:S01]  /*fd20*/  F2I.U32.TRUNC.NTZ R18, R4 ;  /* 0x0000000400127305 */ /* 0x000062000020f000 */
[--C-:B------:R-:W-:Y:S02]  /*fd30*/  SHF.R.U64 R16, R13, UR9, R2.reuse ;  /* 0x000000090d107c19 */ /* 0x100fe40008001202 */
[----:B------:R-:W-:-:S04]  /*fd40*/  SHF.R.U32.HI R3, RZ, UR9, R2 ;  /* 0x00000009ff037c19 */ /* 0x000fc80008011602 */
[--C-:B------:R-:W-:Y:S02]  /*fd50*/  SHF.R.U64 R14, R16, UR7, R3.reuse ;  /* 0x00000007100e7c19 */ /* 0x100fe40008001203 */
[----:B------:R-:W-:-:S03]  /*fd60*/  SHF.R.U32.HI R3, RZ, UR7, R3 ;  /* 0x00000007ff037c19 */ /* 0x000fc60008011603 */
[----:B------:R-:W-:Y:S01]  /*fd70*/  IMAD.MOV.U32 R2, RZ, RZ, R14 ;  /* 0x000000ffff027224 */ /* 0x000fe200078e000e */
[----:B0-2---:R-:W-:Y:S06]  /*fd80*/  @!P1 BRA `(.L_x_309) ;  /* 0x0000000000289947 */ /* 0x005fec0003800000 */
        /* <DEDUP_REMOVED lines=10> */
.L_x_309:
[----:B------:R-:W-:Y:S01]  /*fe30*/  ULDC UR7, c[0x0][0x648] ;  /* 0x0001920000077ab9 */ /* 0x000fe20000000800 */
[----:B-1----:R-:W-:Y:S01]  /*fe40*/  IMAD.MOV R18, RZ, RZ, -R18 ;  /* 0x000000ffff127224 */ /* 0x002fe200078e0a12 */
[----:B------:R-:W-:Y:S01]  /*fe50*/  SHF.R.U64 R3, R2, UR7, R3 ;  /* 0x0000000702037c19 */ /* 0x000fe20008001203 */
[----:B------:R-:W-:Y:S01]  /*fe60*/  ULDC UR7, c[0x0][0x638] ;  /* 0x00018e0000077ab9 */ /* 0x000fe20000000800 */
[----:B------:R-:W-:Y:S01]  /*fe70*/  LOP3.LUT R2, R16, UR6, RZ, 0xc0, !PT ;  /* 0x0000000610027c12 */ /* 0x000fe2000f8ec0ff */
[----:B------:R-:W-:Y:S01]  /*fe80*/  @P4 IMAD R19, R15, R18, R10 ;  /* 0x000000120f134224 */ /* 0x000fe200078e020a */
[----:B------:R-:W-:Y:S01]  /*fe90*/  LOP3.LUT R13, R13, UR4, RZ, 0xc0, !PT ;  /* 0x000000040d0d7c12 */ /* 0x000fe2000f8ec0ff */
[----:B------:R-:W-:Y:S01]  /*fea0*/  IMAD.MOV R5, RZ, RZ, -R3 ;  /* 0x000000ffff057224 */ /* 0x000fe200078e0a03 */
[----:B------:R-:W-:Y:S01]  /*feb0*/  ULDC UR8, c[0x0][0x610] ;  /* 0x0001840000087ab9 */ /* 0x000fe20000000800 */
[----:B------:R-:W-:Y:S02]  /*fec0*/  IMAD R2, R3, UR5, R2 ;  /* 0x0000000503027c24 */ /* 0x000fe4000f8e0202 */
[----:B------:R-:W-:Y:S01]  /*fed0*/  IMAD R14, R5, UR7, R14 ;  /* 0x00000007050e7c24 */ /* 0x000fe2000f8e020e */
[----:B------:R-:W-:Y:S01]  /*fee0*/  ULDC UR7, c[0x0][0x600] ;  /* 0x0001800000077ab9 */ /* 0x000fe20000000800 */
[----:B------:R-:W-:-:S02]  /*fef0*/  IMAD R5, R2, UR8, R19 ;  /* 0x0000000802057c24 */ /* 0x000fc4000f8e0213 */
[----:B------:R-:W-:Y:S02]  /*ff00*/  IMAD R14, R14, UR7, R13 ;  /* 0x000000070e0e7c24 */ /* 0x000fe4000f8e020d */
[----:B------:R-:W-:-:S03]  /*ff10*/  IMAD.MOV.U32 R2, RZ, RZ, 0x1 ;  /* 0x00000001ff027424 */ /* 0x000fc600078e00ff */
[----:B------:R-:W-:Y:S02]  /*ff20*/  SEL R6, R14, R5, !P4 ;  /* 0x000000050e067207 */ /* 0x000fe40006000000 */
[----:B------:R-:W-:-:S07]  /*ff30*/  SEL R5, R5, R14, !P4 ;  /* 0x0000000e05057207 */ /* 0x000fce0006000000 */
.L_x_307:
[----:B------:R-:W-:Y:S05]  /*ff40*/  BSYNC B1 ;  /* 0x0000000000017941 */ /* 0x000fea0003800000 */
.L_x_306:
[----:B------:R-:W-:-:S13]  /*ff50*/  LOP3.LUT P1, RZ, R2, 0xff, RZ, 0xc0, !PT ;  /* 0x000000ff02ff7812 */ /* 0x000fda000782c0ff */
[----:B------:R-:W-:Y:S05]  /*ff60*/  @P1 BRA `(.L_x_310) ;  /* 0xfffffff400301947 */ /* 0x000fea000383ffff */
[----:B------:R-:W-:Y:S05]  /*ff70*/  BSYNC B0 ;  /* 0x0000000000007941 */ /* 0x000fea0003800000 */
.L_x_298:
[----:B------:R-:W-:-:S03]  /*ff80*/  UMOV UR7, 0xffffffff ;  /* 0xffffffff00077882 */ /* 0x000fc60000000000 */
[----:B------:R-:W-:Y:S05]  /*ff90*/  BRA.DIV UR7, `(.L_x_311) ;  /* 0x0000000e07207947 */ /* 0x000fea000b800000 */
[----:B------:R-:W-:-:S13]  /*ffa0*/  ELECT P0, URZ, PT ;  /* 0x00000000003f782f */ /* 0x000fda0003800000 */
.L_x_339:
[----:B------:R-:W-:Y:S04]  /*ffb0*/  BSSY B0, `(.L_x_312) ;  /* 0x00000aa000007945 */ /* 0x000fe80003800000 */
[----:B------:R-:W-:Y:S05]  /*ffc0*/  @!P0 BRA `(.L_x_313) ;  /* 0x0000000800a08947 */ /* 0x000fea0003800000 */
[----:B------:R-:W-:-:S04]  /*ffd0*/  ULOP3.LUT UR7, UR13, 0x2, URZ, 0xfc, !UPT ;  /* 0x000000020d077892 */ /* 0x000fc8000f8efc3f */
[----:B------:R-:W-:-:S06]  /*ffe0*/  UISETP.NE.AND UP0, UPT, UR7, 0x3, UPT ;  /* 0x000000030700788c */ /* 0x000fcc000bf05270 */
[----:B------:R-:W-:-:S13]  /*fff0*/  PLOP3.LUT P0, PT, PT, PT, UP0, 0x80, 0x0 ;  /* 0x000000000000781c */ /* 0x000fda0003f0f008 */
[----:B------:R-:W-:Y:S05]  /*10000*/  @!P0 BRA `(.L_x_314) ;  /* 0x0000000000048947 */ /* 0x000fea0003800000 */
[----:B------:R-:W-:Y:S01]  /*10010*/  BPT.TRAP 0x1 ;  /* 0x000000040000795c */ /* 0x000fe20000300000 */
.L_x_314:
[----:B------:R-:W0:Y:S01]  /*10020*/  S2R R3, SR_CgaCtaId ;  /* 0x0000000000037919 */ /* 0x000e220000008800 */
[----:B------:R-:W-:-:S04]  /*10030*/  MOV R2, 0x400 ;  /* 0x0000040000027802 */ /* 0x000fc80000000f00 */
[----:B0-----:R-:W-:Y:S02]  /*10040*/  LEA R3, R3, R2, 0x18 ;  /* 0x0000000203037211 */ /* 0x001fe400078ec0ff */
[----:B------:R-:W-:-:S03]  /*10050*/  SHF.L.U32 R2, R0, 0x1f, RZ ;  /* 0x0000001f00027819 */ /* 0x000fc600000006ff */
[----:B------:R-:W-:-:S04]  /*10060*/  VIADD R3, R3, 0x90 ;  /* 0x0000009003037836 */ /* 0x000fc80000000000 */
[C---:B------:R-:W-:Y:S02]  /*10070*/  IMAD R7, R8.reuse, 0x8, R3 ;  /* 0x0000000808077824 */ /* 0x040fe400078e0203 */
[----:B------:R-:W-:Y:S02]  /*10080*/  VIADD R8, R8, 0x1 ;  /* 0x0000000108087836 */ /* 0x000fe40000000000 */
[----:B------:R-:W0:Y:S03]  /*10090*/  SYNCS.PHASECHK.TRANS64.TRYWAIT P0, [R7+URZ], R2 ;  /* 0x00000002070075a7 */ /* 0x000e26000800017f */
[----:B------:R-:W-:-:S04]  /*100a0*/  ISETP.NE.AND P1, PT, R8, 0x12, PT ;  /* 0x000000120800780c */ /* 0x000fc80003f25270 */
[----:B------:R-:W-:Y:S02]  /*100b0*/  SEL R5, RZ, 0x1, P1 ;  /* 0x00000001ff057807 */ /* 0x000fe40000800000 */
[----:B------:R-:W-:Y:S02]  /*100c0*/  SEL R8, R8, RZ, P1 ;  /* 0x000000ff08087207 */ /* 0x000fe40000800000 */
[----:B------:R-:W-:-:S03]  /*100d0*/  LOP3.LUT R5, R0, R5, RZ, 0x3c, !PT ;  /* 0x0000000500057212 */ /* 0x000fc600078e3cff */
[----:B------:R-:W-:Y:S01]  /*100e0*/  IMAD R9, R8, 0x8, R3 ;  /* 0x0000000808097824 */ /* 0x000fe200078e0203 */
[----:B------:R-:W-:Y:S01]  /*100f0*/  SHF.L.U32 R4, R5, 0x1f, RZ ;  /* 0x0000001f05047819 */ /* 0x000fe200000006ff */
[----:B0-----:R-:W-:Y:S06]  /*10100*/  @!P0 BRA `(.L_x_315) ;  /* 0x0000000800e88947 */ /* 0x001fec0003800000 */
.L_x_340:
[----:B------:R-:W1:Y:S01]  /*10110*/  SYNCS.PHASECHK.TRANS64.TRYWAIT P0, [R9+URZ], R4 ;  /* 0x00000004090075a7 */ /* 0x000e62000800017f */
[----:B------:R-:W-:-:S05]  /*10120*/  VIADD R0, R8, 0x1 ;  /* 0x0000000108007836 */ /* 0x000fca0000000000 */
[----:B------:R-:W-:-:S04]  /*10130*/  ISETP.NE.AND P1, PT, R0, 0x12, PT ;  /* 0x000000120000780c */ /* 0x000fc80003f25270 */
[----:B0-----:R-:W-:Y:S02]  /*10140*/  SEL R2, RZ, 0x1, P1 ;  /* 0x00000001ff027807 */ /* 0x001fe40000800000 */
[----:B------:R-:W-:Y:S02]  /*10150*/  SEL R0, R0, RZ, P1 ;  /* 0x000000ff00007207 */ /* 0x000fe40000800000 */
[----:B------:R-:W-:-:S03]  /*10160*/  LOP3.LUT R7, R5, R2, RZ, 0x3c, !PT ;  /* 0x0000000205077212 */ /* 0x000fc600078e3cff */
[----:B------:R-:W-:Y:S01]  /*10170*/  IMAD R6, R0, 0x8, R3 ;  /* 0x0000000800067824 */ /* 0x000fe200078e0203 */
[----:B------:R-:W-:Y:S01]  /*10180*/  SHF.L.U32 R5, R7, 0x1f, RZ ;  /* 0x0000001f07057819 */ /* 0x000fe200000006ff */
[----:B-1----:R-:W-:Y:S06]  /*10190*/  @!P0 BRA `(.L_x_316) ;  /* 0x0000000800d88947 */ /* 0x002fec0003800000 */
.L_x_341:
[----:B------:R-:W1:Y:S01]  /*101a0*/  SYNCS.PHASECHK.TRANS64.TRYWAIT P0, [R6+URZ], R5 ;  /* 0x00000005060075a7 */ /* 0x000e62000800017f */
[----:B------:R-:W-:-:S05]  /*101b0*/  VIADD R0, R0, 0x1 ;  /* 0x0000000100007836 */ /* 0x000fca0000000000 */
[----:B------:R-:W-:-:S04]  /*101c0*/  ISETP.NE.AND P1, PT, R0, 0x12, PT ;  /* 0x000000120000780c */ /* 0x000fc80003f25270 */
[----:B------:R-:W-:Y:S02]  /*101d0*/  SEL R2, RZ, 0x1, P1 ;  /* 0x00000001ff027807 */ /* 0x000fe40000800000 */
[----:B------:R-:W-:Y:S02]  /*101e0*/  SEL R0, R0, RZ, P1 ;  /* 0x000000ff00007207 */ /* 0x000fe40000800000 */
[----:B------:R-:W-:-:S03]  /*101f0*/  LOP3.LUT R7, R7, R2, RZ, 0x3c, !PT ;  /* 0x0000000207077212 */ /* 0x000fc600078e3cff */
[----:B0-----:R-:W-:Y:S01]  /*10200*/  IMAD R9, R0, 0x8, R3 ;  /* 0x0000000800097824 */ /* 0x001fe200078e0203 */
[----:B------:R-:W-:Y:S01]  /*10210*/  SHF.L.U32 R4, R7, 0x1f, RZ ;  /* 0x0000001f07047819 */ /* 0x000fe200000006ff */
[----:B-1----:R-:W-:Y:S06]  /*10220*/  @!P0 BRA `(.L_x_317) ;  /* 0x0000000800c88947 */ /* 0x002fec0003800000 */
.L_x_342:
        /* <DEDUP_REMOVED lines=9> */
.L_x_343:
        /* <DEDUP_REMOVED lines=9> */
.L_x_344:
        /* <DEDUP_REMOVED lines=9> */
.L_x_345:
        /* <DEDUP_REMOVED lines=9> */
.L_x_346:
        /* <DEDUP_REMOVED lines=9> */
.L_x_347:
        /* <DEDUP_REMOVED lines=9> */
.L_x_348:
        /* <DEDUP_REMOVED lines=9> */
.L_x_349:
        /* <DEDUP_REMOVED lines=9> */
.L_x_350:
        /* <DEDUP_REMOVED lines=9> */
.L_x_351:
        /* <DEDUP_REMOVED lines=9> */
.L_x_352:
        /* <DEDUP_REMOVED lines=9> */
.L_x_353:
        /* <DEDUP_REMOVED lines=9> */
.L_x_354:
        /* <DEDUP_REMOVED lines=9> */
.L_x_355:
[----:B------:R-:W1:Y:S01]  /*10980*/  SYNCS.PHASECHK.TRANS64.TRYWAIT P0, [R6+URZ], R5 ;  /* 0x00000005060075a7 */ /* 0x000e62000800017f */
[----:B------:R-:W-:-:S05]  /*10990*/  VIADD R0, R0, 0x1 ;  /* 0x0000000100007836 */ /* 0x000fca0000000000 */
[----:B------:R-:W-:-:S04]  /*109a0*/  ISETP.NE.AND P1, PT, R0, 0x12, PT ;  /* 0x000000120000780c */ /* 0x000fc80003f25270 */
[----:B------:R-:W-:Y:S02]  /*109b0*/  SEL R2, RZ, 0x1, P1 ;  /* 0x00000001ff027807 */ /* 0x000fe40000800000 */
[----:B------:R-:W-:Y:S02]  /*109c0*/  SEL R0, R0, RZ, P1 ;  /* 0x000000ff00007207 */ /* 0x000fe40000800000 */
[----:B------:R-:W-:Y:S01]  /*109d0*/  LOP3.LUT R2, R7, R2, RZ, 0x3c, !PT ;  /* 0x0000000207027212 */ /* 0x000fe200078e3cff */
[----:B-1----:R-:W-:Y:S06]  /*109e0*/  @!P0 BRA `(.L_x_331) ;  /* 0x0000000400f08947 */ /* 0x002fec0003800000 */
.L_x_356:
[----:B------:R-:W-:Y:S01]  /*109f0*/  IMAD R3, R0, 0x8, R3 ;  /* 0x0000000800037824 */ /* 0x000fe200078e0203 */
[----:B------:R-:W-:-:S07]  /*10a00*/  SHF.L.U32 R0, R2, 0x1f, RZ ;  /* 0x0000001f02007819 */ /* 0x000fce00000006ff */
.L_x_332:
[----:B--2---:R2:W3:Y:S02]  /*10a10*/  SYNCS.PHASECHK.TRANS64.TRYWAIT P0, [R3+URZ], R0 ;  /* 0x00000000030075a7 */ /* 0x0044e4000800017f */
[----:B---3--:R-:W-:Y:S05]  /*10a20*/  @!P0 NANOSLEEP.SYNCS 0x989680 ;  /* 0x009896800000895d */ /* 0x008fea0003900000 */
[----:B------:R-:W3:Y:S02]  /*10a30*/  @!P0 SYNCS.PHASECHK.TRANS64 P0, [R3+URZ], R0 ;  /* 0x00000000030085a7 */ /* 0x000ee4000800007f */
[----:B---3--:R-:W-:Y:S05]  /*10a40*/  @!P0 BRA `(.L_x_332) ;  /* 0xfffffffc00f08947 */ /* 0x008fea000383ffff */
.L_x_313:
[----:B------:R-:W-:Y:S05]  /*10a50*/  BSYNC B0 ;  /* 0x0000000000007941 */ /* 0x000fea0003800000 */
.L_x_312:
[----:B------:R-:W-:Y:S05]  /*10a60*/  EXIT ;  /* 0x000000000000794d */ /* 0x000fea0003800000 */
.L_x_18:
[----:B-1----:R-:W-:-:S04]  /*10a70*/  IMAD.U32 R3, RZ, RZ, UR7 ;  /* 0x00000007ff037e24 */ /* 0x002fc8000f8e00ff */
[----:B------:R1:W3:Y:S03]  /*10a80*/  SYNCS.PHASECHK.TRANS64.TRYWAIT P0, [R3+URZ], R0 ;  /* 0x00000000030075a7 */ /* 0x0002e6000800017f */
[----:B---3--:R-:W-:Y:S05]  /*10a90*/  @!P0 NANOSLEEP.SYNCS 0x989680 ;  /* 0x009896800000895d */ /* 0x008fea0003900000 */
[----:B------:R-:W3:Y:S02]  /*10aa0*/  @!P0 SYNCS.PHASECHK.TRANS64 P0, [R3+URZ], R0 ;  /* 0x00000000030085a7 */ /* 0x000ee4000800007f */
[----:B---3--:R-:W-:Y:S05]  /*10ab0*/  @!P0 BRA `(.L_x_18) ;  /* 0xfffffffc00ec8947 */ /* 0x008fea000383ffff */
[----:B------:R-:W-:Y:S05]  /*10ac0*/  BRA `(.L_x_17) ;  /* 0xffffff1000a87947 */ /* 0x000fea000383ffff */
.L_x_24:
[----:B-----5:R1:W-:Y:S02]  /*10ad0*/  STL [R1+0x88], R0 ;  /* 0x0000880001007387 */ /* 0x0203e40000100800 */
[----:B-1----:R-:W-:-:S04]  /*10ae0*/  IMAD.U32 R0, RZ, RZ, UR9 ;  /* 0x00000009ff007e24 */ /* 0x002fc8000f8e00ff */
[----:B------:R1:W4:Y:S03]  /*10af0*/  SYNCS.PHASECHK.TRANS64.TRYWAIT P0, [R0+URZ], R229 ;  /* 0x000000e5000075a7 */ /* 0x000326000800017f */
[----:B----4-:R-:W-:Y:S05]  /*10b00*/  @!P0 NANOSLEEP.SYNCS 0x989680 ;  /* 0x009896800000895d */ /* 0x010fea0003900000 */
[----:B------:R1:W4:Y:S02]  /*10b10*/  @!P0 SYNCS.PHASECHK.TRANS64 P0, [R0+URZ], R229 ;  /* 0x000000e5000085a7 */ /* 0x000324000800007f */
[----:B-1----:R1:W5:Y:S02]  /*10b20*/  LDL.LU R0, [R1+0x88] ;  /* 0x0000880001007983 */ /* 0x0023640000300800 */
[----:B-1--4-:R-:W-:Y:S05]  /*10b30*/  @!P0 BRA `(.L_x_24) ;  /* 0xfffffffc00e48947 */ /* 0x012fea000383ffff */
[----:B------:R-:W-:Y:S05]  /*10b40*/  BRA `(.L_x_23) ;  /* 0xffffff24000c7947 */ /* 0x000fea000383ffff */
.L_x_299:
[----:B------:R-:W-:Y:S01]  /*10b50*/  BSSY B1, `(.L_x_333) ;  /* 0x0000006000017945 */ /* 0x000fe20003800000 */
[----:B------:R-:W-:-:S07]  /*10b60*/  IMAD.MOV.U32 R2, RZ, RZ, -0x1 ;  /* 0xffffffffff027424 */ /* 0x000fce00078e00ff */
[----:B------:R-:W-:Y:S05]  /*10b70*/  WARPSYNC.COLLECTIVE R2, `(.L_x_334) ;  /* 0x00000000020c7348 */ /* 0x000fea0003c00000 */
[----:B------:R-:W-:Y:S02]  /*10b80*/  ELECT P1, UR62, PT ;  /* 0x00000000003e782f */ /* 0x000fe40003820000 */
[----:B------:R-:W-:Y:S01]  /*10b90*/  MOV R2, UR62 ;  /* 0x0000003e00027c02 */ /* 0x000fe20008000f00 */
[----:B------:R-:W-:Y:S10]  /*10ba0*/  ENDCOLLECTIVE ;  /* 0x000000000000791b */ /* 0x000ff40003800000 */
.L_x_334:
[----:B------:R-:W-:Y:S05]  /*10bb0*/  BSYNC B1 ;  /* 0x0000000000017941 */ /* 0x000fea0003800000 */
.L_x_333:
[----:B------:R-:W-:Y:S05]  /*10bc0*/  BRA `(.L_x_335) ;  /* 0xffffffe800247947 */ /* 0x000fea000383ffff */
.L_x_302:
[----:B-1----:R1:W2:Y:S02]  /*10bd0*/  SYNCS.PHASECHK.TRANS64.TRYWAIT P1, [R13+URZ+0x90], R4 ;  /* 0x000090040d0075a7 */ /* 0x0022a4000802017f */
[----:B--2---:R-:W-:Y:S05]  /*10be0*/  @!P1 NANOSLEEP.SYNCS 0x989680 ;  /* 0x009896800000995d */ /* 0x004fea0003900000 */
[----:B------:R-:W2:Y:S02]  /*10bf0*/  @!P1 SYNCS.PHASECHK.TRANS64 P1, [R13+URZ+0x90], R4 ;  /* 0x000090040d0095a7 */ /* 0x000ea4000802007f */
[----:B--2---:R-:W-:Y:S05]  /*10c00*/  @!P1 BRA `(.L_x_302) ;  /* 0xfffffffc00f09947 */ /* 0x004fea000383ffff */
[----:B------:R-:W-:Y:S05]  /*10c10*/  BRA `(.L_x_336) ;  /* 0xffffffe800587947 */ /* 0x000fea000383ffff */
.L_x_311:
[----:B------:R-:W-:Y:S01]  /*10c20*/  BSSY B0, `(.L_x_337) ;  /* 0x0000006000007945 */ /* 0x000fe20003800000 */
[----:B------:R-:W-:-:S07]  /*10c30*/  IMAD.MOV.U32 R2, RZ, RZ, -0x1 ;  /* 0xffffffffff027424 */ /* 0x000fce00078e00ff */
[----:B------:R-:W-:Y:S05]  /*10c40*/  WARPSYNC.COLLECTIVE R2, `(.L_x_338) ;  /* 0x00000000020c7348 */ /* 0x000fea0003c00000 */
[----:B------:R-:W-:Y:S02]  /*10c50*/  ELECT P1, UR62, PT ;  /* 0x00000000003e782f */ /* 0x000fe40003820000 */
[----:B------:R-:W-:Y:S01]  /*10c60*/  MOV R2, UR62 ;  /* 0x0000003e00027c02 */ /* 0x000fe20008000f00 */
[----:B------:R-:W-:Y:S10]  /*10c70*/  ENDCOLLECTIVE ;  /* 0x000000000000791b */ /* 0x000ff40003800000 */
.L_x_338:
[----:B------:R-:W-:Y:S05]  /*10c80*/  BSYNC B0 ;  /* 0x0000000000007941 */ /* 0x000fea0003800000 */
.L_x_337:
[----:B------:R-:W-:Y:S01]  /*10c90*/  PLOP3.LUT P0, PT, P1, PT, PT, 0x80, 0x0 ;  /* 0x000000000000781c */ /* 0x000fe20000f0f070 */
[----:B------:R-:W-:-:S12]  /*10ca0*/  BRA `(.L_x_339) ;  /* 0xfffffff000c07947 */ /* 0x000fd8000383ffff */
.L_x_315:
[----:B0-----:R0:W1:Y:S02]  /*10cb0*/  SYNCS.PHASECHK.TRANS64.TRYWAIT P0, [R7+URZ], R2 ;  /* 0x00000002070075a7 */ /* 0x001064000800017f */
[----:B-1----:R-:W-:Y:S05]  /*10cc0*/  @!P0 NANOSLEEP.SYNCS 0x989680 ;  /* 0x009896800000895d */ /* 0x002fea0003900000 */
[----:B------:R-:W1:Y:S02]  /*10cd0*/  @!P0 SYNCS.PHASECHK.TRANS64 P0, [R7+URZ], R2 ;  /* 0x00000002070085a7 */ /* 0x000e64000800007f */
[----:B-1----:R-:W-:Y:S05]  /*10ce0*/  @!P0 BRA `(.L_x_315) ;  /* 0xfffffffc00f08947 */ /* 0x002fea000383ffff */
[----:B------:R-:W-:Y:S05]  /*10cf0*/  BRA `(.L_x_340) ;  /* 0xfffffff400047947 */ /* 0x000fea000383ffff */
.L_x_316:
[----:B0-----:R0:W1:Y:S02]  /*10d00*/  SYNCS.PHASECHK.TRANS64.TRYWAIT P0, [R9+URZ], R4 ;  /* 0x00000004090075a7 */ /* 0x001064000800017f */
[----:B-1----:R-:W-:Y:S05]  /*10d10*/  @!P0 NANOSLEEP.SYNCS 0x989680 ;  /* 0x009896800000895d */ /* 0x002fea0003900000 */
[----:B------:R-:W1:Y:S02]  /*10d20*/  @!P0 SYNCS.PHASECHK.TRANS64 P0, [R9+URZ], R4 ;  /* 0x00000004090085a7 */ /* 0x000e64000800007f */
[----:B-1----:R-:W-:Y:S05]  /*10d30*/  @!P0 BRA `(.L_x_316) ;  /* 0xfffffffc00f08947 */ /* 0x002fea000383ffff */
[----:B------:R-:W-:Y:S05]  /*10d40*/  BRA `(.L_x_341) ;  /* 0xfffffff400147947 */ /* 0x000fea000383ffff */
.L_x_317:
[----:B0-----:R0:W1:Y:S02]  /*10d50*/  SYNCS.PHASECHK.TRANS64.TRYWAIT P0, [R6+URZ], R5 ;  /* 0x00000005060075a7 */ /* 0x001064000800017f */
[----:B-1----:R-:W-:Y:S05]  /*10d60*/  @!P0 NANOSLEEP.SYNCS 0x989680 ;  /* 0x009896800000895d */ /* 0x002fea0003900000 */
[----:B------:R-:W1:Y:S02]  /*10d70*/  @!P0 SYNCS.PHASECHK.TRANS64 P0, [R6+URZ], R5 ;  /* 0x00000005060085a7 */ /* 0x000e64000800007f */
[----:B-1----:R-:W-:Y:S05]  /*10d80*/  @!P0 BRA `(.L_x_317) ;  /* 0xfffffffc00f08947 */ /* 0x002fea000383ffff */
[----:B------:R-:W-:Y:S05]  /*10d90*/  BRA `(.L_x_342) ;  /* 0xfffffff400247947 */ /* 0x000fea000383ffff */
.L_x_318:
[----:B0-----:R0:W1:Y:S02]  /*10da0*/  SYNCS.PHASECHK.TRANS64.TRYWAIT P0, [R9+URZ], R4 ;  /* 0x00000004090075a7 */ /* 0x001064000800017f */
[----:B-1----:R-:W-:Y:S05]  /*10db0*/  @!P0 NANOSLEEP.SYNCS 0x989680 ;  /* 0x009896800000895d */ /* 0x002fea0003900000 */
[----:B------:R-:W1:Y:S02]  /*10dc0*/  @!P0 SYNCS.PHASECHK.TRANS64 P0, [R9+URZ], R4 ;  /* 0x00000004090085a7 */ /* 0x000e64000800007f */
[----:B-1----:R-:W-:Y:S05]  /*10dd0*/  @!P0 BRA `(.L_x_318) ;  /* 0xfffffffc00f08947 */ /* 0x002fea000383ffff */
[----:B------:R-:W-:Y:S05]  /*10de0*/  BRA `(.L_x_343) ;  /* 0xfffffff400347947 */ /* 0x000fea000383ffff */
.L_x_319:
[----:B0-----:R0:W1:Y:S02]  /*10df0*/  SYNCS.PHASECHK.TRANS64.TRYWAIT P0, [R6+URZ], R5 ;  /* 0x00000005060075a7 */ /* 0x001064000800017f */
[----:B-1----:R-:W-:Y:S05]  /*10e00*/  @!P0 NANOSLEEP.SYNCS 0x989680 ;  /* 0x009896800000895d */ /* 0x002fea0003900000 */
[----:B------:R-:W1:Y:S02]  /*10e10*/  @!P0 SYNCS.PHASECHK.TRANS64 P0, [R6+URZ], R5 ;  /* 0x00000005060085a7 */ /* 0x000e64000800007f */
[----:B-1----:R-:W-:Y:S05]  /*10e20*/  @!P0 BRA `(.L_x_319) ;  /* 0xfffffffc00f08947 */ /* 0x002fea000383ffff */
[----:B------:R-:W-:Y:S05]  /*10e30*/  BRA `(.L_x_344) ;  /* 0xfffffff400447947 */ /* 0x000fea000383ffff */
.L_x_320:
[----:B0-----:R0:W1:Y:S02]  /*10e40*/  SYNCS.PHASECHK.TRANS64.TRYWAIT P0, [R9+URZ], R4 ;  /* 0x00000004090075a7 */ /* 0x001064000800017f */
[----:B-1----:R-:W-:Y:S05]  /*10e50*/  @!P0 NANOSLEEP.SYNCS 0x989680 ;  /* 0x009896800000895d */ /* 0x002fea0003900000 */
[----:B------:R-:W1:Y:S02]  /*10e60*/  @!P0 SYNCS.PHASECHK.TRANS64 P0, [R9+URZ], R4 ;  /* 0x00000004090085a7 */ /* 0x000e64000800007f */
[----:B-1----:R-:W-:Y:S05]  /*10e70*/  @!P0 BRA `(.L_x_320) ;  /* 0xfffffffc00f08947 */ /* 0x002fea000383ffff */
[----:B------:R-:W-:Y:S05]  /*10e80*/  BRA `(.L_x_345) ;  /* 0xfffffff400547947 */ /* 0x000fea000383ffff */
.L_x_321:
[----:B0-----:R0:W1:Y:S02]  /*10e90*/  SYNCS.PHASECHK.TRANS64.TRYWAIT P0, [R6+URZ], R5 ;  /* 0x00000005060075a7 */ /* 0x001064000800017f */
[----:B-1----:R-:W-:Y:S05]  /*10ea0*/  @!P0 NANOSLEEP.SYNCS 0x989680 ;  /* 0x009896800000895d */ /* 0x002fea0003900000 */
[----:B------:R-:W1:Y:S02]  /*10eb0*/  @!P0 SYNCS.PHASECHK.TRANS64 P0, [R6+URZ], R5 ;  /* 0x00000005060085a7 */ /* 0x000e64000800007f */
[----:B-1----:R-:W-:Y:S05]  /*10ec0*/  @!P0 BRA `(.L_x_321) ;  /* 0xfffffffc00f08947 */ /* 0x002fea000383ffff */
[----:B------:R-:W-:Y:S05]  /*10ed0*/  BRA `(.L_x_346) ;  /* 0xfffffff400647947 */ /* 0x000fea000383ffff */
.L_x_322:
[----:B0-----:R0:W1:Y:S02]  /*10ee0*/  SYNCS.PHASECHK.TRANS64.TRYWAIT P0, [R9+URZ], R4 ;  /* 0x00000004090075a7 */ /* 0x001064000800017f */
[----:B-1----:R-:W-:Y:S05]  /*10ef0*/  @!P0 NANOSLEEP.SYNCS 0x989680 ;  /* 0x009896800000895d */ /* 0x002fea0003900000 */
[----:B------:R-:W1:Y:S02]  /*10f00*/  @!P0 SYNCS.PHASECHK.TRANS64 P0, [R9+URZ], R4 ;  /* 0x00000004090085a7 */ /* 0x000e64000800007f */
[----:B-1----:R-:W-:Y:S05]  /*10f10*/  @!P0 BRA `(.L_x_322) ;  /* 0xfffffffc00f08947 */ /* 0x002fea000383ffff */
[----:B------:R-:W-:Y:S05]  /*10f20*/  BRA `(.L_x_347) ;  /* 0xfffffff400747947 */ /* 0x000fea000383ffff */
.L_x_323:
[----:B0-----:R0:W1:Y:S02]  /*10f30*/  SYNCS.PHASECHK.TRANS64.TRYWAIT P0, [R6+URZ], R5 ;  /* 0x00000005060075a7 */ /* 0x001064000800017f */
[----:B-1----:R-:W-:Y:S05]  /*10f40*/  @!P0 NANOSLEEP.SYNCS 0x989680 ;  /* 0x009896800000895d */ /* 0x002fea0003900000 */
[----:B------:R-:W1:Y:S02]  /*10f50*/  @!P0 SYNCS.PHASECHK.TRANS64 P0, [R6+URZ], R5 ;  /* 0x00000005060085a7 */ /* 0x000e64000800007f */
[----:B-1----:R-:W-:Y:S05]  /*10f60*/  @!P0 BRA `(.L_x_323) ;  /* 0xfffffffc00f08947 */ /* 0x002fea000383ffff */
[----:B------:R-:W-:Y:S05]  /*10f70*/  BRA `(.L_x_348) ;  /* 0xfffffff400847947 */ /* 0x000fea000383ffff */
.L_x_324:
[----:B0-----:R0:W1:Y:S02]  /*10f80*/  SYNCS.PHASECHK.TRANS64.TRYWAIT P0, [R9+URZ], R4 ;  /* 0x00000004090075a7 */ /* 0x001064000800017f */
[----:B-1----:R-:W-:Y:S05]  /*10f90*/  @!P0 NANOSLEEP.SYNCS 0x989680 ;  /* 0x009896800000895d */ /* 0x002fea0003900000 */
[----:B------:R-:W1:Y:S02]  /*10fa0*/  @!P0 SYNCS.PHASECHK.TRANS64 P0, [R9+URZ], R4 ;  /* 0x00000004090085a7 */ /* 0x000e64000800007f */
[----:B-1----:R-:W-:Y:S05]  /*10fb0*/  @!P0 BRA `(.L_x_324) ;  /* 0xfffffffc00f08947 */ /* 0x002fea000383ffff */
[----:B------:R-:W-:Y:S05]  /*10fc0*/  BRA `(.L_x_349) ;  /* 0xfffffff400947947 */ /* 0x000fea000383ffff */
.L_x_325:
[----:B0-----:R0:W1:Y:S02]  /*10fd0*/  SYNCS.PHASECHK.TRANS64.TRYWAIT P0, [R6+URZ], R5 ;  /* 0x00000005060075a7 */ /* 0x001064000800017f */
[----:B-1----:R-:W-:Y:S05]  /*10fe0*/  @!P0 NANOSLEEP.SYNCS 0x989680 ;  /* 0x009896800000895d */ /* 0x002fea0003900000 */
[----:B------:R-:W1:Y:S02]  /*10ff0*/  @!P0 SYNCS.PHASECHK.TRANS64 P0, [R6+URZ], R5 ;  /* 0x00000005060085a7 */ /* 0x000e64000800007f */
[----:B-1----:R-:W-:Y:S05]  /*11000*/  @!P0 BRA `(.L_x_325) ;  /* 0xfffffffc00f08947 */ /* 0x002fea000383ffff */
[----:B------:R-:W-:Y:S05]  /*11010*/  BRA `(.L_x_350) ;  /* 0xfffffff400a47947 */ /* 0x000fea000383ffff */
.L_x_326:
[----:B0-----:R0:W1:Y:S02]  /*11020*/  SYNCS.PHASECHK.TRANS64.TRYWAIT P0, [R9+URZ], R4 ;  /* 0x00000004090075a7 */ /* 0x001064000800017f */
[----:B-1----:R-:W-:Y:S05]  /*11030*/  @!P0 NANOSLEEP.SYNCS 0x989680 ;  /* 0x009896800000895d */ /* 0x002fea0003900000 */
[----:B------:R-:W1:Y:S02]  /*11040*/  @!P0 SYNCS.PHASECHK.TRANS64 P0, [R9+URZ], R4 ;  /* 0x00000004090085a7 */ /* 0x000e64000800007f */
[----:B-1----:R-:W-:Y:S05]  /*11050*/  @!P0 BRA `(.L_x_326) ;  /* 0xfffffffc00f08947 */ /* 0x002fea000383ffff */
[----:B------:R-:W-:Y:S05]  /*11060*/  BRA `(.L_x_351) ;  /* 0xfffffff400b47947 */ /* 0x000fea000383ffff */
.L_x_327:
[----:B0-----:R0:W1:Y:S02]  /*11070*/  SYNCS.PHASECHK.TRANS64.TRYWAIT P0, [R6+URZ], R5 ;  /* 0x00000005060075a7 */ /* 0x001064000800017f */
[----:B-1----:R-:W-:Y:S05]  /*11080*/  @!P0 NANOSLEEP.SYNCS 0x989680 ;  /* 0x009896800000895d */ /* 0x002fea0003900000 */
[----:B------:R-:W1:Y:S02]  /*11090*/  @!P0 SYNCS.PHASECHK.TRANS64 P0, [R6+URZ], R5 ;  /* 0x00000005060085a7 */ /* 0x000e64000800007f */
[----:B-1----:R-:W-:Y:S05]  /*110a0*/  @!P0 BRA `(.L_x_327) ;  /* 0xfffffffc00f08947 */ /* 0x002fea000383ffff */
[----:B------:R-:W-:Y:S05]  /*110b0*/  BRA `(.L_x_352) ;  /* 0xfffffff400c47947 */ /* 0x000fea000383ffff */
.L_x_328:
[----:B0-----:R0:W1:Y:S02]  /*110c0*/  SYNCS.PHASECHK.TRANS64.TRYWAIT P0, [R9+URZ], R4 ;  /* 0x00000004090075a7 */ /* 0x001064000800017f */
[----:B-1----:R-:W-:Y:S05]  /*110d0*/  @!P0 NANOSLEEP.SYNCS 0x989680 ;  /* 0x009896800000895d */ /* 0x002fea0003900000 */
[----:B------:R-:W1:Y:S02]  /*110e0*/  @!P0 SYNCS.PHASECHK.TRANS64 P0, [R9+URZ], R4 ;  /* 0x00000004090085a7 */ /* 0x000e64000800007f */
[----:B-1----:R-:W-:Y:S05]  /*110f0*/  @!P0 BRA `(.L_x_328) ;  /* 0xfffffffc00f08947 */ /* 0x002fea000383ffff */
[----:B------:R-:W-:Y:S05]  /*11100*/  BRA `(.L_x_353) ;  /* 0xfffffff400d47947 */ /* 0x000fea000383ffff */
.L_x_329:
[----:B0-----:R0:W1:Y:S02]  /*11110*/  SYNCS.PHASECHK.TRANS64.TRYWAIT P0, [R6+URZ], R5 ;  /* 0x00000005060075a7 */ /* 0x001064000800017f */
[----:B-1----:R-:W-:Y:S05]  /*11120*/  @!P0 NANOSLEEP.SYNCS 0x989680 ;  /* 0x009896800000895d */ /* 0x002fea0003900000 */
[----:B------:R-:W1:Y:S02]  /*11130*/  @!P0 SYNCS.PHASECHK.TRANS64 P0, [R6+URZ], R5 ;  /* 0x00000005060085a7 */ /* 0x000e64000800007f */
[----:B-1----:R-:W-:Y:S05]  /*11140*/  @!P0 BRA `(.L_x_329) ;  /* 0xfffffffc00f08947 */ /* 0x002fea000383ffff */
[----:B------:R-:W-:Y:S05]  /*11150*/  BRA `(.L_x_354) ;  /* 0xfffffff400e47947 */ /* 0x000fea000383ffff */
.L_x_330:
[----:B0-----:R0:W1:Y:S02]  /*11160*/  SYNCS.PHASECHK.TRANS64.TRYWAIT P0, [R9+URZ], R4 ;  /* 0x00000004090075a7 */ /* 0x001064000800017f */
[----:B-1----:R-:W-:Y:S05]  /*11170*/  @!P0 NANOSLEEP.SYNCS 0x989680 ;  /* 0x009896800000895d */ /* 0x002fea0003900000 */
[----:B------:R-:W1:Y:S02]  /*11180*/  @!P0 SYNCS.PHASECHK.TRANS64 P0, [R9+URZ], R4 ;  /* 0x00000004090085a7 */ /* 0x000e64000800007f */
[----:B-1----:R-:W-:Y:S05]  /*11190*/  @!P0 BRA `(.L_x_330) ;  /* 0xfffffffc00f08947 */ /* 0x002fea000383ffff */
[----:B------:R-:W-:Y:S05]  /*111a0*/  BRA `(.L_x_355) ;  /* 0xfffffff400f47947 */ /* 0x000fea000383ffff */
.L_x_331:
[----:B-1----:R1:W2:Y:S02]  /*111b0*/  SYNCS.PHASECHK.TRANS64.TRYWAIT P0, [R6+URZ], R5 ;  /* 0x00000005060075a7 */ /* 0x0022a4000800017f */
[----:B--2---:R-:W-:Y:S05]  /*111c0*/  @!P0 NANOSLEEP.SYNCS 0x989680 ;  /* 0x009896800000895d */ /* 0x004fea0003900000 */
[----:B------:R-:W2:Y:S02]  /*111d0*/  @!P0 SYNCS.PHASECHK.TRANS64 P0, [R6+URZ], R5 ;  /* 0x00000005060085a7 */ /* 0x000ea4000800007f */
[----:B--2---:R-:W-:Y:S05]  /*111e0*/  @!P0 BRA `(.L_x_331) ;  /* 0xfffffffc00f08947 */ /* 0x004fea000383ffff */
[----:B------:R-:W-:Y:S05]  /*111f0*/  BRA `(.L_x_356) ;  /* 0xfffffff400fc7947 */ /* 0x000fea000383ffff */
.L_x_357:
[----:B------:R-:W-:-:S00]  /*11200*/  BRA `(.L_x_357) ;  /* 0xfffffffc00fc7947 */ /* 0x000fc0000383ffff */
[----:B------:R-:W-:-:S00]  /*11210*/  NOP ;  /* 0x0000000000007918 */ /* 0x000fc00000000000 */
        /* <DEDUP_REMOVED lines=14> */
.L_x_358:


//--------------------- .nv.shared._ZN7cutlass13device_kernelINS_4gemm6kernel13GemmUniversalIN4cute5tupleIJiiiiEEENS1_10collective13CollectiveMmaINS1_37MainloopSm90TmaGmmaWarpSpecializedFP8ILi18ENS5_IJNS4_1CILi1EEESB_SB_EEENS1_35KernelTmaWarpSpecializedCooperativeEEENS5_IJNSA_ILi256EEENSA_ILi128EEENSA_ILi32EEEEEENS_12float_e4m3_tENS5_IJlSB_lEEENS_12float_e5m2_tESK_NS4_8TiledMMAINS4_8MMA_AtomIJNS4_4SM904GMMA31MMA_64x128x32_F32E4M3E5M2_SS_TNILNSP_7ScaleInE1ELSR_1EEEEEENS4_6LayoutINS5_IJNSA_ILi2EEESB_SB_EEENS5_IJSB_NSA_ILi0EEESX_EEEEENS5_IJNS4_10UnderscoreES10_S10_EEEEENS4_13SM90_TMA_LOADENS4_14ComposedLayoutINS4_7SwizzleILi1ELi4ELi3EEENS4_18smem_ptr_flag_bitsILi8EEENSU_INS5_IJNSA_ILi8EEESH_EEENS5_IJSH_SB_EEEEEEEvNS4_8identityES13_S1D_vS1E_EENS_8epilogue10collective6detail29Sm90TmaWarpSpecializedAdapterINS1H_15DefaultEpilogueISJ_SK_SK_NS1G_6thread17LinearCombinationISJ_Li1EffLNS1L_9ScaleType4KindE0ELNS_15FloatRoundStyleE2ESJ_EENS1_15EpilogueDefaultEEEEEvvEEEEvNT_6ParamsE --------------------------
	.section	.nv.shared._ZN7cutlass13device_kernelINS_4gemm6kernel13GemmUniversalIN4cute5tupleIJiiiiEEENS1_10collective13CollectiveMmaINS1_37MainloopSm90TmaGmmaWarpSpecializedFP8ILi18ENS5_IJNS4_1CILi1EEESB_SB_EEENS1_35KernelTmaWarpSpecializedCooperativeEEENS5_IJNSA_ILi256EEENSA_ILi128EEENSA_ILi32EEEEEENS_12float_e4m3_tENS5_IJlSB_lEEENS_12float_e5m2_tESK_NS4_8TiledMMAINS4_8MMA_AtomIJNS4_4SM904GMMA31MMA_64x128x32_F32E4M3E5M2_SS_TNILNSP_7ScaleInE1ELSR_1EEEEEENS4_6LayoutINS5_IJNSA_ILi2EEESB_SB_EEENS5_IJSB_NSA_ILi0EEESX_EEEEENS5_IJNS4_10UnderscoreES10_S10_EEEEENS4_13SM90_TMA_LOADENS4_14ComposedLayoutINS4_7SwizzleILi1ELi4ELi3EEENS4_18smem_ptr_flag_bitsILi8EEENSU_INS5_IJNSA_ILi8EEESH_EEENS5_IJSH_SB_EEEEEEEvNS4_8identityES13_S1D_vS1E_EENS_8epilogue10collective6detail29Sm90TmaWarpSpecializedAdapterINS1H_15DefaultEpilogueISJ_SK_SK_NS1G_6thread17LinearCombinationISJ_Li1EffLNS1L_9ScaleType4KindE0ELNS_15FloatRoundStyleE2ESJ_EENS1_15EpilogueDefaultEEEEEvvEEEEvNT_6ParamsE,"aw",@nobits
	.sectionflags	@""
	.align	16
	.zero		1024


//--------------------- .nv.shared.reserved.0     --------------------------
	.section	.nv.shared.reserved.0,"aw",@nobits
	.weak		__nv_reservedSMEM_offset_0_alias
	.size		__nv_reservedSMEM_offset_0_alias, 0, 0
	.other		__nv_reservedSMEM_offset_0_alias,@"STO_CUDA_RESERVED_SHARED STV_DEFAULT"
__nv_reservedSMEM_offset_0_alias:
	.zero		0


//--------------------- .nv.global                --------------------------
	.section	.nv.global,"aw",@nobits
.nv.global:
	.type		_ZN40_INTERNAL_ac6df81b_4_k_cu_03976aab_315574cute1_E,@object
	.size		_ZN40_INTERNAL_ac6df81b_4_k_cu_03976aab_315574cute1_E,(_ZN40_INTERNAL_ac6df81b_4_k_cu_03976aab_315574cuda3std3__45__cpo6cbeginE - _ZN40_INTERNAL_ac6df81b_4_k_cu_03976aab_315574cute1_E)
_ZN40_INTERNAL_ac6df81b_4_k_cu_03976aab_315574cute1_E:
	.zero		1
	.type		_ZN40_INTERNAL_ac6df81b_4_k_cu_03976aab_315574cuda3std3__45__cpo6cbeginE,@object
	.size		_ZN40_INTERNAL_ac6df81b_4_k_cu_03976aab_315574cuda3std3__45__cpo6cbeginE,(_ZN40_INTERNAL_ac6df81b_4_k_cu_03976aab_315574cuda3std3__48in_placeE - _ZN40_INTERNAL_ac6df81b_4_k_cu_03976aab_315574cuda3std3__45__cpo6cbeginE)
_ZN40_INTERNAL_ac6df81b_4_k_cu_03976aab_315574cuda3std3__45__cpo6cbeginE:
	.zero		1
	.type		_ZN40_INTERNAL_ac6df81b_4_k_cu_03976aab_315574cuda3std3__48in_placeE,@object
	.size		_ZN40_INTERNAL_ac6df81b_4_k_cu_03976aab_315574cuda3std3__48in_placeE,(_ZN40_INTERNAL_ac6df81b_4_k_cu_03976aab_315574cuda3std6ranges3__45__cpo9iter_moveE - _ZN40_INTERNAL_ac6df81b_4_k_cu_03976aab_315574cuda3std3__48in_placeE)
_ZN40_INTERNAL_ac6df81b_4_k_cu_03976aab_315574cuda3std3__48in_placeE:
	.zero		1
	.type		_ZN40_INTERNAL_ac6df81b_4_k_cu_03976aab_315574cuda3std6ranges3__45__cpo9iter_moveE,@object
	.size		_ZN40_INTERNAL_ac6df81b_4_k_cu_03976aab_315574cuda3std6ranges3__45__cpo9iter_moveE,(_ZN40_INTERNAL_ac6df81b_4_k_cu_03976aab_315574cuda3std3__45__cpo5beginE - _ZN40_INTERNAL_ac6df81b_4_k_cu_03976aab_315574cuda3std6ranges3__45__cpo9iter_moveE)
_ZN40_INTERNAL_ac6df81b_4_k_cu_03976aab_315574cuda3std6ranges3__45__cpo9iter_moveE:
	.zero		1
	.type		_ZN40_INTERNAL_ac6df81b_4_k_cu_03976aab_315574cuda3std3__45__cpo5beginE,@object
	.size		_ZN40_INTERNAL_ac6df81b_4_k_cu_03976aab_315574cuda3std3__45__cpo5beginE,(_ZN40_INTERNAL_ac6df81b_4_k_cu_03976aab_315574cuda3std3__442_GLOBAL__N__ac6df81b_4_k_cu_03976aab_315576ignoreE - _ZN40_INTERNAL_ac6df81b_4_k_cu_03976aab_315574cuda3std3__45__cpo5beginE)
_ZN40_INTERNAL_ac6df81b_4_k_cu_03976aab_315574cuda3std3__45__cpo5beginE:
	.zero		1
	.type		_ZN40_INTERNAL_ac6df81b_4_k_cu_03976aab_315574cuda3std3__442_GLOBAL__N__ac6df81b_4_k_cu_03976aab_315576ignoreE,@object
	.size		_ZN40_INTERNAL_ac6df81b_4_k_cu_03976aab_315574cuda3std3__442_GLOBAL__N__ac6df81b_4_k_cu_03976aab_315576ignoreE,(_ZN40_INTERNAL_ac6df81b_4_k_cu_03976aab_315574cute7productE - _ZN40_INTERNAL_ac6df81b_4_k_cu_03976aab_315574cuda3std3__442_GLOBAL__N__ac6df81b_4_k_cu_03976aab_315576ignoreE)
_ZN40_INTERNAL_ac6df81b_4_k_cu_03976aab_315574cuda3std3__442_GLOBAL__N__ac6df81b_4_k_cu_03976aab_315576ignoreE:
	.zero		1
	.type		_ZN40_INTERNAL_ac6df81b_4_k_cu_03976aab_315574cute7productE,@object
	.size		_ZN40_INTERNAL_ac6df81b_4_k_cu_03976aab_315574cute7productE,(_ZN40_INTERNAL_ac6df81b_4_k_cu_03976aab_315574cuda3std3__45__cpo3endE - _ZN40_INTERNAL_ac6df81b_4_k_cu_03976aab_315574cute7productE)
_ZN40_INTERNAL_ac6df81b_4_k_cu_03976aab_315574cute7productE:
	.zero		1
	.type		_ZN40_INTERNAL_ac6df81b_4_k_cu_03976aab_315574cuda3std3__45__cpo3endE,@object
	.size		_ZN40_INTERNAL_ac6df81b_4_k_cu_03976aab_315574cuda3std3__45__cpo3endE,(_ZN40_INTERNAL_ac6df81b_4_k_cu_03976aab_315574cuda3std3__419piecewise_constructE - _ZN40_INTERNAL_ac6df81b_4_k_cu_03976aab_315574cuda3std3__45__cpo3endE)
_ZN40_INTERNAL_ac6df81b_4_k_cu_03976aab_315574cuda3std3__45__cpo3endE:
	.zero		1
	.type		_ZN40_INTERNAL_ac6df81b_4_k_cu_03976aab_315574cuda3std3__419piecewise_constructE,@object
	.size		_ZN40_INTERNAL_ac6df81b_4_k_cu_03976aab_315574cuda3std3__419piecewise_constructE,(_ZN40_INTERNAL_ac6df81b_4_k_cu_03976aab_315574cuda3std3__45__cpo4cendE - _ZN40_INTERNAL_ac6df81b_4_k_cu_03976aab_315574cuda3std3__419piecewise_constructE)
_ZN40_INTERNAL_ac6df81b_4_k_cu_03976aab_315574cuda3std3__419piecewise_constructE:
	.zero		1
	.type		_ZN40_INTERNAL_ac6df81b_4_k_cu_03976aab_315574cuda3std3__45__cpo4cendE,@object
	.size		_ZN40_INTERNAL_ac6df81b_4_k_cu_03976aab_315574cuda3std3__45__cpo4cendE,(_ZN40_INTERNAL_ac6df81b_4_k_cu_03976aab_315574cuda3std6ranges3__45__cpo4swapE - _ZN40_INTERNAL_ac6df81b_4_k_cu_03976aab_315574cuda3std3__45__cpo4cendE)
_ZN40_INTERNAL_ac6df81b_4_k_cu_03976aab_315574cuda3std3__45__cpo4cendE:
	.zero		1
	.type		_ZN40_INTERNAL_ac6df81b_4_k_cu_03976aab_315574cuda3std6ranges3__45__cpo4swapE,@object
	.size		_ZN40_INTERNAL_ac6df81b_4_k_cu_03976aab_315574cuda3std6ranges3__45__cpo4swapE,(.L_7 - _ZN40_INTERNAL_ac6df81b_4_k_cu_03976aab_315574cuda3std6ranges3__45__cpo4swapE)
_ZN40_INTERNAL_ac6df81b_4_k_cu_03976aab_315574cuda3std6ranges3__45__cpo4swapE:
	.zero		1
.L_7:


//--------------------- .nv.constant0._ZN7cutlass13device_kernelINS_4gemm6kernel13GemmUniversalIN4cute5tupleIJiiiiEEENS1_10collective13CollectiveMmaINS1_37MainloopSm90TmaGmmaWarpSpecializedFP8ILi18ENS5_IJNS4_1CILi1EEESB_SB_EEENS1_35KernelTmaWarpSpecializedCooperativeEEENS5_IJNSA_ILi256EEENSA_ILi128EEENSA_ILi32EEEEEENS_12float_e4m3_tENS5_IJlSB_lEEENS_12float_e5m2_tESK_NS4_8TiledMMAINS4_8MMA_AtomIJNS4_4SM904GMMA31MMA_64x128x32_F32E4M3E5M2_SS_TNILNSP_7ScaleInE1ELSR_1EEEEEENS4_6LayoutINS5_IJNSA_ILi2EEESB_SB_EEENS5_IJSB_NSA_ILi0EEESX_EEEEENS5_IJNS4_10UnderscoreES10_S10_EEEEENS4_13SM90_TMA_LOADENS4_14ComposedLayoutINS4_7SwizzleILi1ELi4ELi3EEENS4_18smem_ptr_flag_bitsILi8EEENSU_INS5_IJNSA_ILi8EEESH_EEENS5_IJSH_SB_EEEEEEEvNS4_8identityES13_S1D_vS1E_EENS_8epilogue10collective6detail29Sm90TmaWarpSpecializedAdapterINS1H_15DefaultEpilogueISJ_SK_SK_NS1G_6thread17LinearCombinationISJ_Li1EffLNS1L_9ScaleType4KindE0ELNS_15FloatRoundStyleE2ESJ_EENS1_15EpilogueDefaultEEEEEvvEEEEvNT_6ParamsE --------------------------
	.section	.nv.constant0._ZN7cutlass13device_kernelINS_4gemm6kernel13GemmUniversalIN4cute5tupleIJiiiiEEENS1_10collective13CollectiveMmaINS1_37MainloopSm90TmaGmmaWarpSpecializedFP8ILi18ENS5_IJNS4_1CILi1EEESB_SB_EEENS1_35KernelTmaWarpSpecializedCooperativeEEENS5_IJNSA_ILi256EEENSA_ILi128EEENSA_ILi32EEEEEENS_12float_e4m3_tENS5_IJlSB_lEEENS_12float_e5m2_tESK_NS4_8TiledMMAINS4_8MMA_AtomIJNS4_4SM904GMMA31MMA_64x128x32_F32E4M3E5M2_SS_TNILNSP_7ScaleInE1ELSR_1EEEEEENS4_6LayoutINS5_IJNSA_ILi2EEESB_SB_EEENS5_IJSB_NSA_ILi0EEESX_EEEEENS5_IJNS4_10UnderscoreES10_S10_EEEEENS4_13SM90_TMA_LOADENS4_14ComposedLayoutINS4_7SwizzleILi1ELi4ELi3EEENS4_18smem_ptr_flag_bitsILi8EEENSU_INS5_IJNSA_ILi8EEESH_EEENS5_IJSH_SB_EEEEEEEvNS4_8identityES13_S1D_vS1E_EENS_8epilogue10collective6detail29Sm90TmaWarpSpecializedAdapterINS1H_15DefaultEpilogueISJ_SK_SK_NS1G_6thread17LinearCombinationISJ_Li1EffLNS1L_9ScaleType4KindE0ELNS_15FloatRoundStyleE2ESJ_EENS1_15EpilogueDefaultEEEEEvvEEEEvNT_6ParamsE,"a",@progbits
	.sectionflags	@""
	.align	4
.nv.constant0._ZN7cutlass13device_kernelINS_4gemm6kernel13GemmUniversalIN4cute5tupleIJiiiiEEENS1_10collective13CollectiveMmaINS1_37MainloopSm90TmaGmmaWarpSpecializedFP8ILi18ENS5_IJNS4_1CILi1EEESB_SB_EEENS1_35KernelTmaWarpSpecializedCooperativeEEENS5_IJNSA_ILi256EEENSA_ILi128EEENSA_ILi32EEEEEENS_12float_e4m3_tENS5_IJlSB_lEEENS_12float_e5m2_tESK_NS4_8TiledMMAINS4_8MMA_AtomIJNS4_4SM904GMMA31MMA_64x128x32_F32E4M3E5M2_SS_TNILNSP_7ScaleInE1ELSR_1EEEEEENS4_6LayoutINS5_IJNSA_ILi2EEESB_SB_EEENS5_IJSB_NSA_ILi0EEESX_EEEEENS5_IJNS4_10UnderscoreES10_S10_EEEEENS4_13SM90_TMA_LOADENS4_14ComposedLayoutINS4_7SwizzleILi1ELi4ELi3EEENS4_18smem_ptr_flag_bitsILi8EEENSU_INS5_IJNSA_ILi8EEESH_EEENS5_IJSH_SB_EEEEEEEvNS4_8identityES13_S1D_vS1E_EENS_8epilogue10collective6detail29Sm90TmaWarpSpecializedAdapterINS1H_15DefaultEpilogueISJ_SK_SK_NS1G_6thread17LinearCombinationISJ_Li1EffLNS1L_9ScaleType4KindE0ELNS_15FloatRoundStyleE2ESJ_EENS1_15EpilogueDefaultEEEEEvvEEEEvNT_6ParamsE:
	.zero		1664


//--------------------- SYMBOLS --------------------------

	.type		.nv.reservedSmem.offset0,@object
	.size		.nv.reservedSmem.offset0,0x4
